	.target	sm_90a

	.elftype	@"ET_EXEC"


//--------------------- .note.nv.tkinfo           --------------------------
	.section	.note.nv.tkinfo,"",@"SHT_NOTE"
	.sectionflags	@"SHF_NOTE_NV_TKINFO"
	.tkinfo
        /*0018*/ 	.word	0x00000002
        /*0030*/ 	.string	""
        /*0030*/ 	.string	"ptxas"
        /*0030*/ 	.string	"Cuda compilation tools, release 13.0, V13.0.88"
        /*0030*/ 	.string	"Build cuda_13.0.r13.0/compiler.36424714_0"
        /*0030*/ 	.string	"-v  -suppress-debug-info  -lineinfo  -arch sm_90a "



//--------------------- .note.nv.cuinfo           --------------------------
	.section	.note.nv.cuinfo,"",@"SHT_NOTE"
	.sectionflags	@"SHF_NOTE_NV_CUINFO"
        /*0018*/ 	.short	0x0002
        /*001a*/ 	.short	0x005a
        /*001c*/ 	.short	0x0082
	.zero		2


//--------------------- .nv.info                  --------------------------
	.section	.nv.info,"",@"SHT_CUDA_INFO"
	.align	4


	//----- nvinfo : EIATTR_REGCOUNT
	.align		4
        /*0000*/ 	.byte	0x04, 0x2f
        /*0002*/ 	.short	(.L_1 - .L_0)
	.align		4
.L_0:
        /*0004*/ 	.word	index@(gluon_wgmma)
        /*0008*/ 	.word	0x000000ff


	//----- nvinfo : EIATTR_FRAME_SIZE
	.align		4
.L_1:
        /*000c*/ 	.byte	0x04, 0x11
        /*000e*/ 	.short	(.L_3 - .L_2)
	.align		4
.L_2:
        /*0010*/ 	.word	index@(gluon_wgmma)
        /*0014*/ 	.word	0x00000270


	//----- nvinfo : EIATTR_MIN_STACK_SIZE
	.align		4
.L_3:
        /*0018*/ 	.byte	0x04, 0x12
        /*001a*/ 	.short	(.L_5 - .L_4)
	.align		4
.L_4:
        /*001c*/ 	.word	index@(gluon_wgmma)
        /*0020*/ 	.word	0x00000270
.L_5:


//--------------------- .nv.compat                --------------------------
	.section	.nv.compat,"",@"SHT_CUDA_COMPAT_INFO"
	.align	4
        /*0000*/ 	.byte	0x02, 0x09, 0x01, 0x00, 0x02, 0x02, 0x04, 0x00, 0x02, 0x05, 0x05, 0x00, 0x03, 0x07, 0x01, 0x01
        /*0010*/ 	.byte	0x02, 0x03, 0x03, 0x00, 0x02, 0x06, 0x01, 0x00, 0x04, 0x0b, 0x08, 0x00, 0x00, 0x00, 0x00, 0x00
        /*0020*/ 	.byte	0x00, 0x00, 0x00, 0x00


//--------------------- .nv.info.gluon_wgmma      --------------------------
	.section	.nv.info.gluon_wgmma,"",@"SHT_CUDA_INFO"
	.sectionflags	@""
	.align	4


	//----- nvinfo : EIATTR_CUDA_API_VERSION
	.align		4
        /*0000*/ 	.byte	0x04, 0x37
        /*0002*/ 	.short	(.L_7 - .L_6)
.L_6:
        /*0004*/ 	.word	0x00000082


	//----- nvinfo : EIATTR_KPARAM_INFO
	.align		4
.L_7:
        /*0008*/ 	.byte	0x04, 0x17
        /*000a*/ 	.short	(.L_9 - .L_8)
.L_8:
        /*000c*/ 	.word	0x00000000
        /*0010*/ 	.short	0x000a
        /*0012*/ 	.short	0x0048
        /*0014*/ 	.byte	0x00, 0xf4, 0x21, 0x00


	//----- nvinfo : EIATTR_KPARAM_INFO
	.align		4
.L_9:
        /*0018*/ 	.byte	0x04, 0x17
        /*001a*/ 	.short	(.L_11 - .L_10)
.L_10:
        /*001c*/ 	.word	0x00000000
        /*0020*/ 	.short	0x0009
        /*0022*/ 	.short	0x0040
        /*0024*/ 	.byte	0x00, 0xf4, 0x21, 0x00


	//----- nvinfo : EIATTR_KPARAM_INFO
	.align		4
.L_11:
        /*0028*/ 	.byte	0x04, 0x17
        /*002a*/ 	.short	(.L_13 - .L_12)
.L_12:
        /*002c*/ 	.word	0x00000000
        /*0030*/ 	.short	0x0008
        /*0032*/ 	.short	0x0038
        /*0034*/ 	.byte	0x00, 0xf0, 0x21, 0x00


	//----- nvinfo : EIATTR_KPARAM_INFO
	.align		4
.L_13:
        /*0038*/ 	.byte	0x04, 0x17
        /*003a*/ 	.short	(.L_15 - .L_14)
.L_14:
        /*003c*/ 	.word	0x00000000
        /*0040*/ 	.short	0x0007
        /*0042*/ 	.short	0x0030
        /*0044*/ 	.byte	0x00, 0xf0, 0x21, 0x00


	//----- nvinfo : EIATTR_KPARAM_INFO
	.align		4
.L_15:
        /*0048*/ 	.byte	0x04, 0x17
        /*004a*/ 	.short	(.L_17 - .L_16)
.L_16:
        /*004c*/ 	.word	0x00000000
        /*0050*/ 	.short	0x0006
        /*0052*/ 	.short	0x0028
        /*0054*/ 	.byte	0x00, 0xf0, 0x21, 0x00


	//----- nvinfo : EIATTR_KPARAM_INFO
	.align		4
.L_17:
        /*0058*/ 	.byte	0x04, 0x17
        /*005a*/ 	.short	(.L_19 - .L_18)
.L_18:
        /*005c*/ 	.word	0x00000000
        /*0060*/ 	.short	0x0005
        /*0062*/ 	.short	0x0020
        /*0064*/ 	.byte	0x00, 0xf0, 0x11, 0x00


	//----- nvinfo : EIATTR_KPARAM_INFO
	.align		4
.L_19:
        /*0068*/ 	.byte	0x04, 0x17
        /*006a*/ 	.short	(.L_21 - .L_20)
.L_20:
        /*006c*/ 	.word	0x00000000
        /*0070*/ 	.short	0x0004
        /*0072*/ 	.short	0x001c
        /*0074*/ 	.byte	0x00, 0xf0, 0x11, 0x00


	//----- nvinfo : EIATTR_KPARAM_INFO
	.align		4
.L_21:
        /*0078*/ 	.byte	0x04, 0x17
        /*007a*/ 	.short	(.L_23 - .L_22)
.L_22:
        /*007c*/ 	.word	0x00000000
        /*0080*/ 	.short	0x0003
        /*0082*/ 	.short	0x0018
        /*0084*/ 	.byte	0x00, 0xf0, 0x11, 0x00


	//----- nvinfo : EIATTR_KPARAM_INFO
	.align		4
.L_23:
        /*0088*/ 	.byte	0x04, 0x17
        /*008a*/ 	.short	(.L_25 - .L_24)
.L_24:
        /*008c*/ 	.word	0x00000000
        /*0090*/ 	.short	0x0002
        /*0092*/ 	.short	0x0010
        /*0094*/ 	.byte	0x00, 0xf4, 0x21, 0x00


	//----- nvinfo : EIATTR_KPARAM_INFO
	.align		4
.L_25:
        /*0098*/ 	.byte	0x04, 0x17
        /*009a*/ 	.short	(.L_27 - .L_26)
.L_26:
        /*009c*/ 	.word	0x00000000
        /*00a0*/ 	.short	0x0001
        /*00a2*/ 	.short	0x0008
        /*00a4*/ 	.byte	0x00, 0xf4, 0x21, 0x00


	//----- nvinfo : EIATTR_KPARAM_INFO
	.align		4
.L_27:
        /*00a8*/ 	.byte	0x04, 0x17
        /*00aa*/ 	.short	(.L_29 - .L_28)
.L_28:
        /*00ac*/ 	.word	0x00000000
        /*00b0*/ 	.short	0x0000
        /*00b2*/ 	.short	0x0000
        /*00b4*/ 	.byte	0x00, 0xf4, 0x21, 0x00


	//----- nvinfo : EIATTR_SPARSE_MMA_MASK
	.align		4
.L_29:
        /*00b8*/ 	.byte	0x03, 0x50
        /*00ba*/ 	.short	0x0000


	//----- nvinfo : EIATTR_MAXREG_COUNT
	.align		4
        /*00bc*/ 	.byte	0x03, 0x1b
        /*00be*/ 	.short	0x00ff


	//----- nvinfo : EIATTR_NUM_BARRIERS
	.align		4
        /*00c0*/ 	.byte	0x02, 0x4c
        /*00c2*/ 	.byte	0x01
	.zero		1


	//----- nvinfo : EIATTR_ANNOTATIONS
	.align		4
        /*00c4*/ 	.byte	0x04, 0x55
        /*00c6*/ 	.short	(.L_31 - .L_30)


	//   ....[0]....
.L_30:
        /*00c8*/ 	.word	0x00000001
        /*00cc*/ 	.byte	0x50, 0x11, 0x00, 0x00, 0x01, 0x00, 0x00, 0x00, 0xa0, 0x12, 0x00, 0x00, 0x01, 0x00, 0x00, 0x00
        /* <DEDUP_REMOVED lines=272> */
        /*11dc*/ 	.byte	0xc0, 0x45, 0x00, 0x00, 0x01, 0x00, 0x00, 0x00, 0xd0, 0x45, 0x00, 0x00


	//----- nvinfo : EIATTR_MERCURY_ISA_VERSION
	.align		4
.L_31:
        /*11e8*/ 	.byte	0x03, 0x5f
        /*11ea*/ 	.short	0x0101


	//----- nvinfo : EIATTR_INT_WARP_WIDE_INSTR_OFFSETS
	.align		4
        /*11ec*/ 	.byte	0x04, 0x31
        /*11ee*/ 	.short	(.L_33 - .L_32)


	//   ....[0]....
.L_32:
        /*11f0*/ 	.word	0x000012d0


	//   ....[1]....
        /*11f4*/ 	.word	0x000012f0


	//   ....[2]....
        /*11f8*/ 	.word	0x00001310


	//   ....[3]....
        /*11fc*/ 	.word	0x00001430


	//   ....[4]....
        /*1200*/ 	.word	0x00001450


	//   ....[5]....
        /*1204*/ 	.word	0x00002d80


	//   ....[6]....
        /*1208*/ 	.word	0x00002d90


	//   ....[7]....
        /*120c*/ 	.word	0x00002e00


	//   ....[8]....
        /*1210*/ 	.word	0x00002e10


	//   ....[9]....
        /*1214*/ 	.word	0x00004810


	//   ....[10]....
        /*1218*/ 	.word	0x00004830


	//----- nvinfo : EIATTR_COOP_GROUP_MASK_REGIDS
	.align		4
.L_33:
        /*121c*/ 	.byte	0x04, 0x29
        /*121e*/ 	.short	(.L_35 - .L_34)


	//   ....[0]....
.L_34:
        /*1220*/ 	.word	0xffffffff


	//   ....[1]....
        /*1224*/ 	.word	0xffffffff


	//   ....[2]....
        /*1228*/ 	.word	0xffffffff


	//----- nvinfo : EIATTR_COOP_GROUP_INSTR_OFFSETS
	.align		4
.L_35:
        /*122c*/ 	.byte	0x04, 0x28
        /*122e*/ 	.short	(.L_37 - .L_36)


	//   ....[0]....
.L_36:
        /*1230*/ 	.word	0x00000160


	//   ....[1]....
        /*1234*/ 	.word	0x00000730


	//   ....[2]....
        /*1238*/ 	.word	0x00000ce0


	//----- nvinfo : EIATTR_MBARRIER_INSTR_OFFSETS
	.align		4
.L_37:
        /*123c*/ 	.byte	0x04, 0x39
        /*123e*/ 	.short	(.L_39 - .L_38)


	//   ....[0]....
.L_38:
        /*1240*/ 	.word	0x00001b40
        /*1244*/ 	.word	0x000000ff
        /*1248*/ 	.word	0x00040000
        /*124c*/ 	.short	0x0100
        /*124e*/ 	.byte	0x14
	.zero		1


	//   ....[1]....
        /*1250*/ 	.word	0x00001cf0
        /*1254*/ 	.word	0x000000ff
        /*1258*/ 	.word	0x00040008
        /*125c*/ 	.short	0x0100
        /*125e*/ 	.byte	0x14
	.zero		1


	//   ....[2]....
        /*1260*/ 	.word	0x00001ea0
        /*1264*/ 	.word	0x000000ff
        /*1268*/ 	.word	0x00040010
        /*126c*/ 	.short	0x0100
        /*126e*/ 	.byte	0x14
	.zero		1


	//   ....[3]....
        /*1270*/ 	.word	0x00002050
        /*1274*/ 	.word	0x000000ff
        /*1278*/ 	.word	0x00040018
        /*127c*/ 	.short	0x0100
        /*127e*/ 	.byte	0x14
	.zero		1


	//   ....[4]....
        /*1280*/ 	.word	0x00002ec0
        /*1284*/ 	.word	0x000000ff
        /*1288*/ 	.word	0x00040000
        /*128c*/ 	.short	0x010a
        /*128e*/ 	.byte	0x13
	.zero		1


	//   ....[5]....
        /*1290*/ 	.word	0x00003d20
        /*1294*/ 	.word	0x000000ff
        /*1298*/ 	.word	0x00040000
        /*129c*/ 	.short	0x0108
        /*129e*/ 	.byte	0x14
	.zero		1


	//   ....[6]....
        /*12a0*/ 	.word	0x00003d90
        /*12a4*/ 	.word	0x000000ff
        /*12a8*/ 	.word	0x00040008
        /*12ac*/ 	.short	0x0108
        /*12ae*/ 	.byte	0x14
	.zero		1


	//   ....[7]....
        /*12b0*/ 	.word	0x00003e00
        /*12b4*/ 	.word	0x000000ff
        /*12b8*/ 	.word	0x00040010
        /*12bc*/ 	.short	0x0108
        /*12be*/ 	.byte	0x14
	.zero		1


	//   ....[8]....
        /*12c0*/ 	.word	0x00004750
        /*12c4*/ 	.word	0x000000ff
        /*12c8*/ 	.word	0x00040018
        /*12cc*/ 	.short	0x0108
        /*12ce*/ 	.byte	0x14
	.zero		1


	//   ....[9]....
        /*12d0*/ 	.word	0x000051e0
        /*12d4*/ 	.word	0x000000ff
        /*12d8*/ 	.word	0x00040000
        /*12dc*/ 	.short	0x010a
        /*12de*/ 	.byte	0x13
	.zero		1


	//----- nvinfo : EIATTR_NUM_MBARRIERS
	.align		4
.L_39:
        /*12e0*/ 	.byte	0x03, 0x38
        /*12e2*/ 	.short	0x0004


	//----- nvinfo : EIATTR_EXIT_INSTR_OFFSETS
	.align		4
        /*12e4*/ 	.byte	0x04, 0x1c
        /*12e6*/ 	.short	(.L_41 - .L_40)


	//   ....[0]....
.L_40:
        /*12e8*/ 	.word	0x000051d0


	//----- nvinfo : EIATTR_REQNTID
	.align		4
.L_41:
        /*12ec*/ 	.byte	0x04, 0x10
        /*12ee*/ 	.short	(.L_43 - .L_42)
.L_42:
        /*12f0*/ 	.word	0x00000100
        /*12f4*/ 	.word	0x00000001
        /*12f8*/ 	.word	0x00000001


	//----- nvinfo : EIATTR_CRS_STACK_SIZE
	.align		4
.L_43:
        /*12fc*/ 	.byte	0x04, 0x1e
        /*12fe*/ 	.short	(.L_45 - .L_44)
.L_44:
        /*1300*/ 	.word	0x00000000


	//----- nvinfo : EIATTR_CBANK_PARAM_SIZE
	.align		4
.L_45:
        /*1304*/ 	.byte	0x03, 0x19
        /*1306*/ 	.short	0x0050


	//----- nvinfo : EIATTR_PARAM_CBANK
	.align		4
        /*1308*/ 	.byte	0x04, 0x0a
        /*130a*/ 	.short	(.L_47 - .L_46)
	.align		4
.L_46:
        /*130c*/ 	.word	index@(.nv.constant0.gluon_wgmma)
        /*1310*/ 	.short	0x0210
        /*1312*/ 	.short	0x0050


	//----- nvinfo : EIATTR_SW_WAR
	.align		4
.L_47:
        /*1314*/ 	.byte	0x04, 0x36
        /*1316*/ 	.short	(.L_49 - .L_48)
.L_48:
        /*1318*/ 	.word	0x00000008
.L_49:


//--------------------- .nv.callgraph             --------------------------
	.section	.nv.callgraph,"",@"SHT_CUDA_CALLGRAPH"
	.align	4
	.sectionentsize	8
	.align		4
        /*0000*/ 	.word	0x00000000
	.align		4
        /*0004*/ 	.word	0xffffffff
	.align		4
        /*0008*/ 	.word	0x00000000
	.align		4
        /*000c*/ 	.word	0xfffffffe
	.align		4
        /*0010*/ 	.word	0x00000000
	.align		4
        /*0014*/ 	.word	0xfffffffd
	.align		4
        /*0018*/ 	.word	0x00000000
	.align		4
        /*001c*/ 	.word	0xfffffffc


//--------------------- .text.gluon_wgmma         --------------------------
	.section	.text.gluon_wgmma,"ax",@progbits
	.align	128
        .global         gluon_wgmma
        .type           gluon_wgmma,@function
        .size           gluon_wgmma,(.L_x_52 - gluon_wgmma)
        .other          gluon_wgmma,@"STO_CUDA_ENTRY STV_DEFAULT"
gluon_wgmma:
.text.gluon_wgmma:
[----:B------:R-:W1:Y:S01]  /*0000*/  LDC R1, c[0x0][0x28] ;  /* 0x00000a00ff017b82 */ /* 0x000e620000000800 */
[----:B------:R-:W2:Y:S07]  /*0010*/  S2R R3, SR_TID.X ;  /* 0x0000000000037919 */ /* 0x000eae0000002100 */
[----:B------:R-:W3:Y:S01]  /*0020*/  S2UR UR4, SR_CgaCtaId ;  /* 0x00000000000479c3 */ /* 0x000ee20000008800 */
[----:B------:R-:W-:Y:S01]  /*0030*/  UMOV UR20, 0x400 ;  /* 0x0000040000147882 */ /* 0x000fe20000000000 */
[----:B------:R-:W-:Y:S01]  /*0040*/  ULDC UR6, c[0x0][0xc] ;  /* 0x0000030000067ab9 */ /* 0x000fe20000000800 */
[----:B------:R-:W-:Y:S01]  /*0050*/  ULDC.64 UR26, c[0x0][0x250] ;  /* 0x00009400001a7ab9 */ /* 0x000fe20000000a00 */
[----:B------:R-:W-:Y:S01]  /*0060*/  BSSY B0, `(.L_x_0) ;  /* 0x0000020000007945 */ /* 0x000fe20003800000 */
[----:B-1----:R-:W-:-:S03]  /*0070*/  VIADD R1, R1, 0xfffffd90 ;  /* 0xfffffd9001017836 */ /* 0x002fc60000000000 */
[----:B------:R-:W1:Y:S08]  /*0080*/  LDC R6, c[0x0][0x228] ;  /* 0x00008a00ff067b82 */ /* 0x000e700000000800 */
[----:B------:R-:W4:Y:S08]  /*0090*/  LDC R14, c[0x0][0x230] ;  /* 0x00008c00ff0e7b82 */ /* 0x000f300000000800 */
[----:B------:R-:W-:Y:S01]  /*00a0*/  S2UR UR37, SR_CTAID.Y ;  /* 0x00000000002579c3 */ /* 0x000fe20000002600 */
[----:B---3--:R-:W-:-:S03]  /*00b0*/  ULEA UR20, UR4, UR20, 0x18 ;  /* 0x0000001404147291 */ /* 0x008fc6000f8ec03f */
[----:B------:R-:W-:Y:S01]  /*00c0*/  ULDC UR4, c[0x0][0x10] ;  /* 0x0000040000047ab9 */ /* 0x000fe20000000800 */
[----:B--2---:R-:W-:-:S03]  /*00d0*/  LOP3.LUT R2, R3, 0xff, RZ, 0xc0, !PT ;  /* 0x000000ff03027812 */ /* 0x004fc600078ec0ff */
[----:B------:R-:W2:Y:S01]  /*00e0*/  S2UR UR5, SR_CTAID.Z ;  /* 0x00000000000579c3 */ /* 0x000ea20000002700 */
[----:B-1----:R-:W-:Y:S01]  /*00f0*/  VIADD R6, R6, 0xffffffff ;  /* 0xffffffff06067836 */ /* 0x002fe20000000000 */
[C---:B------:R-:W-:Y:S02]  /*0100*/  ISETP.GE.U32.AND P0, PT, R2.reuse, 0x20, PT ;  /* 0x000000200200780c */ /* 0x040fe40003f06070 */
[C---:B------:R-:W-:Y:S02]  /*0110*/  ISETP.NE.U32.AND P2, PT, R2.reuse, RZ, PT ;  /* 0x000000ff0200720c */ /* 0x040fe40003f45070 */
[----:B------:R-:W-:Y:S02]  /*0120*/  LEA R12, R2, UR20, 0x2 ;  /* 0x00000014020c7c11 */ /* 0x000fe4000f8e10ff */
[----:B------:R-:W1:Y:S01]  /*0130*/  S2UR UR38, SR_CTAID.X ;  /* 0x00000000002679c3 */ /* 0x000e620000002500 */
[----:B----4-:R-:W-:-:S06]  /*0140*/  VIADD R13, R14, 0xffffffff ;  /* 0xffffffff0e0d7836 */ /* 0x010fcc0000000000 */
[----:B------:R3:W-:Y:S01]  /*0150*/  @!P0 STS [R12], RZ ;  /* 0x000000ff0c008388 */ /* 0x0007e20000000800 */
[----:B------:R-:W-:-:S03]  /*0160*/  NOP ;  /* 0x0000000000007918 */ /* 0x000fc60000000000 */
[----:B------:R3:W-:Y:S01]  /*0170*/  @!P2 STS [UR20+0x24], R6 ;  /* 0x00002406ff00a988 */ /* 0x0007e20008000814 */
[----:B--2---:R-:W-:-:S03]  /*0180*/  UIMAD UR4, UR5, UR4, UR37 ;  /* 0x00000004050472a4 */ /* 0x004fc6000f8e0225 */
[----:B------:R3:W-:Y:S01]  /*0190*/  @!P2 STS [UR20+0x20], R13 ;  /* 0x0000200dff00a988 */ /* 0x0007e20008000814 */
[----:B-1----:R-:W-:-:S04]  /*01a0*/  UIMAD UR4, UR4, UR6, UR38 ;  /* 0x00000006040472a4 */ /* 0x002fc8000f8e0226 */
[----:B------:R-:W-:-:S03]  /*01b0*/  UIMAD UR5, UR4, 0x180, URZ ;  /* 0x00000180040578a4 */ /* 0x000fc6000f8e023f */
[----:B------:R-:W-:Y:S01]  /*01c0*/  UMOV UR4, URZ ;  /* 0x0000003f00047c82 */ /* 0x000fe20008000000 */
[----:B------:R-:W-:-:S04]  /*01d0*/  UIADD3 UR22, UP0, UR5, UR26, URZ ;  /* 0x0000001a05167290 */ /* 0x000fc8000ff1e03f */
[----:B------:R-:W-:Y:S01]  /*01e0*/  ULEA.HI.X.SX32 UR23, UR5, UR27, 0x1, UP0 ;  /* 0x0000001b05177291 */ /* 0x000fe200080f0e3f */
[----:B---3--:R-:W-:Y:S11]  /*01f0*/  @P2 BRA `(.L_x_1) ;  /* 0x0000000000182947 */ /* 0x008ff60003800000 */
[----:B------:R-:W1:Y:S01]  /*0200*/  LDS R0, [UR20+0x8] ;  /* 0x00000814ff007984 */ /* 0x000e620008000800 */
[----:B------:R-:W2:Y:S01]  /*0210*/  LDC.64 R8, c[0x0][0x210] ;  /* 0x00008400ff087b82 */ /* 0x000ea20000000a00 */
[----:B------:R-:W-:Y:S02]  /*0220*/  IMAD.MOV.U32 R5, RZ, RZ, 0x70 ;  /* 0x00000070ff057424 */ /* 0x000fe400078e00ff */
[----:B--2---:R2:W-:Y:S03]  /*0230*/  STS.64 [UR20], R8 ;  /* 0x00000008ff007988 */ /* 0x0045e60008000a14 */
[----:B-1----:R-:W-:-:S05]  /*0240*/  LOP3.LUT R0, R0, 0x10, R5, 0xd8, !PT ;  /* 0x0000001000007812 */ /* 0x002fca00078ed805 */
[----:B------:R2:W-:Y:S02]  /*0250*/  STS [UR20+0x8], R0 ;  /* 0x00000800ff007988 */ /* 0x0005e40008000814 */
.L_x_1:
[----:B------:R-:W-:Y:S05]  /*0260*/  BSYNC B0 ;  /* 0x0000000000007941 */ /* 0x000fea0003800000 */
.L_x_0:
[----:B------:R-:W-:Y:S04]  /*0270*/  BSSY B0, `(.L_x_2) ;  /* 0x000000a000007945 */ /* 0x000fe80003800000 */
[----:B------:R-:W-:Y:S05]  /*0280*/  @P2 BRA `(.L_x_3) ;  /* 0x0000000000202947 */ /* 0x000fea0003800000 */
[----:B--2---:R-:W1:Y:S01]  /*0290*/  LDS R0, [UR20+0x34] ;  /* 0x00003414ff007984 */ /* 0x004e620008000800 */
[----:B------:R-:W-:Y:S02]  /*02a0*/  IMAD.MOV.U32 R5, RZ, RZ, 0x3f000000 ;  /* 0x3f000000ff057424 */ /* 0x000fe400078e00ff */
[----:B------:R-:W-:Y:S01]  /*02b0*/  @!P2 IMAD.MOV.U32 R4, RZ, RZ, 0xff ;  /* 0x000000ffff04a424 */ /* 0x000fe200078e00ff */
[----:B------:R-:W2:Y:S02]  /*02c0*/  @!P2 LDS R7, [UR20+0x38] ;  /* 0x00003814ff07a984 */ /* 0x000ea40008000800 */
[----:B-1----:R-:W-:Y:S02]  /*02d0*/  LOP3.LUT R0, R0, 0xff000000, R5, 0xb8, !PT ;  /* 0xff00000000007812 */ /* 0x002fe400078eb805 */
[----:B--2---:R-:W-:-:S03]  /*02e0*/  @!P2 LOP3.LUT R4, R7, 0xff, R4, 0xb8, !PT ;  /* 0x000000ff0704a812 */ /* 0x004fc600078eb804 */
[----:B------:R1:W-:Y:S04]  /*02f0*/  STS [UR20+0x34], R0 ;  /* 0x00003400ff007988 */ /* 0x0003e80008000814 */
[----:B------:R1:W-:Y:S02]  /*0300*/  @!P2 STS [UR20+0x38], R4 ;  /* 0x00003804ff00a988 */ /* 0x0003e40008000814 */
.L_x_3:
[----:B------:R-:W-:Y:S05]  /*0310*/  BSYNC B0 ;  /* 0x0000000000007941 */ /* 0x000fea0003800000 */
.L_x_2:
[----:B------:R-:W-:Y:S04]  /*0320*/  BSSY B0, `(.L_x_4) ;  /* 0x000000e000007945 */ /* 0x000fe80003800000 */
[----:B------:R-:W-:Y:S05]  /*0330*/  @P2 BRA `(.L_x_5) ;  /* 0x0000000000302947 */ /* 0x000fea0003800000 */
[----:B-1----:R-:W1:Y:S01]  /*0340*/  LDS R4, [UR20+0x34] ;  /* 0x00003414ff047984 */ /* 0x002e620008000800 */
[----:B------:R-:W3:Y:S03]  /*0350*/  LDC.64 R10, c[0x0][0x238] ;  /* 0x00008e00ff0a7b82 */ /* 0x000ee60000000a00 */
[----:B--2---:R-:W2:Y:S01]  /*0360*/  LDS R0, [UR20+0x1c] ;  /* 0x00001c14ff007984 */ /* 0x004ea20008000800 */
[C---:B---3--:R-:W-:Y:S01]  /*0370*/  SHF.L.U64.HI R8, R10.reuse, 0x1, R11 ;  /* 0x000000010a087819 */ /* 0x048fe2000001020b */
[----:B------:R-:W-:-:S03]  /*0380*/  IMAD.SHL.U32 R5, R10, 0x2, RZ ;  /* 0x000000020a057824 */ /* 0x000fc600078e00ff */
[--C-:B------:R-:W-:Y:S02]  /*0390*/  SHF.R.U32.HI R7, RZ, 0x4, R8.reuse ;  /* 0x00000004ff077819 */ /* 0x100fe40000011608 */
[----:B------:R-:W-:-:S05]  /*03a0*/  SHF.R.U64 R5, R5, 0x4, R8 ;  /* 0x0000000405057819 */ /* 0x000fca0000001208 */
[----:B------:R3:W-:Y:S01]  /*03b0*/  STS [UR20+0xc], R5 ;  /* 0x00000c05ff007988 */ /* 0x0007e20008000814 */
[----:B-1----:R-:W-:Y:S02]  /*03c0*/  LOP3.LUT R4, R4, 0x7, RZ, 0xb8, !PT ;  /* 0x0000000704047812 */ /* 0x002fe400078eb8ff */
[----:B--2---:R-:W-:-:S03]  /*03d0*/  LOP3.LUT R0, R0, 0xf, R7, 0xb8, !PT ;  /* 0x0000000f00007812 */ /* 0x004fc600078eb807 */
[----:B------:R3:W-:Y:S04]  /*03e0*/  STS [UR20+0x34], R4 ;  /* 0x00003404ff007988 */ /* 0x0007e80008000814 */
[----:B------:R3:W-:Y:S02]  /*03f0*/  STS [UR20+0x1c], R0 ;  /* 0x00001c00ff007988 */ /* 0x0007e40008000814 */
.L_x_5:
[----:B------:R-:W-:Y:S05]  /*0400*/  BSYNC B0 ;  /* 0x0000000000007941 */ /* 0x000fea0003800000 */
.L_x_4:
[----:B------:R-:W-:Y:S04]  /*0410*/  BSSY B1, `(.L_x_6) ;  /* 0x000001a000017945 */ /* 0x000fe80003800000 */
[----:B------:R-:W-:Y:S04]  /*0420*/  BSSY B0, `(.L_x_7) ;  /* 0x0000015000007945 */ /* 0x000fe80003800000 */
[----:B------:R-:W-:Y:S05]  /*0430*/  @P2 BRA `(.L_x_8) ;  /* 0x0000000000202947 */ /* 0x000fea0003800000 */
[----:B-123--:R-:W1:Y:S02]  /*0440*/  LDS R0, [UR20+0x34] ;  /* 0x00003414ff007984 */ /* 0x00ee640008000800 */
[----:B-1----:R-:W-:-:S05]  /*0450*/  LOP3.LUT R0, R0, 0x38, RZ, 0xb8, !PT ;  /* 0x0000003800007812 */ /* 0x002fca00078eb8ff */
[----:B------:R1:W-:Y:S01]  /*0460*/  STS [UR20+0x34], R0 ;  /* 0x00003400ff007988 */ /* 0x0003e20008000814 */
[----:B------:R-:W-:Y:S05]  /*0470*/  @P2 BRA `(.L_x_9) ;  /* 0x0000000000202947 */ /* 0x000fea0003800000 */
[----:B-1----:R-:W1:Y:S01]  /*0480*/  LDS R0, [UR20+0x8] ;  /* 0x00000814ff007984 */ /* 0x002e620008000800 */
[----:B------:R-:W-:-:S05]  /*0490*/  IMAD.MOV.U32 R5, RZ, RZ, 0x780 ;  /* 0x00000780ff057424 */ /* 0x000fca00078e00ff */
[----:B-1----:R-:W-:-:S05]  /*04a0*/  LOP3.LUT R0, R0, 0x300, R5, 0xd8, !PT ;  /* 0x0000030000007812 */ /* 0x002fca00078ed805 */
[----:B------:R4:W-:Y:S02]  /*04b0*/  STS [UR20+0x8], R0 ;  /* 0x00000800ff007988 */ /* 0x0009e40008000814 */
.L_x_8:
[----:B------:R-:W-:Y:S05]  /*04c0*/  @P2 BRA `(.L_x_10) ;  /* 0x0000000000282947 */ /* 0x000fea0003800000 */
[----:B-1234-:R-:W1:Y:S02]  /*04d0*/  LDS R0, [UR20+0x8] ;  /* 0x00000814ff007984 */ /* 0x01ee640008000800 */
[----:B-1----:R-:W-:-:S05]  /*04e0*/  LOP3.LUT R0, R0, 0x1800, RZ, 0xb8, !PT ;  /* 0x0000180000007812 */ /* 0x002fca00078eb8ff */
[----:B------:R2:W-:Y:S02]  /*04f0*/  STS [UR20+0x8], R0 ;  /* 0x00000800ff007988 */ /* 0x0005e40008000814 */
.L_x_9:
[----:B------:R-:W-:Y:S05]  /*0500*/  @P2 BREAK B0 ;  /* 0x0000000000002942 */ /* 0x000fea0003800000 */
[----:B------:R-:W-:Y:S05]  /*0510*/  @P2 BRA `(.L_x_11) ;  /* 0x0000000000242947 */ /* 0x000fea0003800000 */
[----:B------:R-:W3:Y:S01]  /*0520*/  LDS R5, [UR20+0x8] ;  /* 0x00000814ff057984 */ /* 0x000ee20008000800 */
[----:B-12---:R-:W-:-:S05]  /*0530*/  IMAD.MOV.U32 R0, RZ, RZ, 0x6000 ;  /* 0x00006000ff007424 */ /* 0x006fca00078e00ff */
[----:B---3--:R-:W-:-:S04]  /*0540*/  LOP3.LUT R0, R5, 0x6000, R0, 0xd8, !PT ;  /* 0x0000600005007812 */ /* 0x008fc800078ed800 */
[----:B------:R-:W-:-:S05]  /*0550*/  LOP3.LUT R0, R0, 0x400000, RZ, 0xb8, !PT ;  /* 0x0040000000007812 */ /* 0x000fca00078eb8ff */
[----:B------:R1:W-:Y:S02]  /*0560*/  STS [UR20+0x8], R0 ;  /* 0x00000800ff007988 */ /* 0x0003e40008000814 */
.L_x_10:
[----:B------:R-:W-:Y:S05]  /*0570*/  BSYNC B0 ;  /* 0x0000000000007941 */ /* 0x000fea0003800000 */
.L_x_7:
[----:B-1234-:R-:W1:Y:S02]  /*0580*/  @!P2 LDS R0, [UR20+0x8] ;  /* 0x00000814ff00a984 */ /* 0x01ee640008000800 */
[----:B-1----:R-:W-:-:S05]  /*0590*/  @!P2 LOP3.LUT R0, R0, 0x8000, RZ, 0xb8, !PT ;  /* 0x000080000000a812 */ /* 0x002fca00078eb8ff */
[----:B------:R3:W-:Y:S02]  /*05a0*/  @!P2 STS [UR20+0x8], R0 ;  /* 0x00000800ff00a988 */ /* 0x0007e40008000814 */
.L_x_11:
[----:B------:R-:W-:Y:S05]  /*05b0*/  BSYNC B1 ;  /* 0x0000000000017941 */ /* 0x000fea0003800000 */
.L_x_6:
[----:B------:R-:W-:Y:S05]  /*05c0*/  WARPSYNC.ALL ;  /* 0x0000000000007948 */ /* 0x000fea0003800000 */
[----:B------:R-:W4:Y:S02]  /*05d0*/  LDC R7, c[0x0][0x22c] ;  /* 0x00008b00ff077b82 */ /* 0x000f240000000800 */
[----:B----4-:R-:W-:Y:S01]  /*05e0*/  VIADD R7, R7, 0xffffffff ;  /* 0xffffffff07077836 */ /* 0x010fe20000000000 */
[----:B------:R-:W-:Y:S06]  /*05f0*/  @P0 BRA `(.L_x_12) ;  /* 0x0000000000280947 */ /* 0x000fec0003800000 */
[----:B-123--:R-:W1:Y:S01]  /*0600*/  S2R R0, SR_LANEID ;  /* 0x0000000000007919 */ /* 0x00ee620000000000 */
[----:B------:R-:W-:Y:S05]  /*0610*/  WARPSYNC.ALL ;  /* 0x0000000000007948 */ /* 0x000fea0003800000 */
[----:B-1----:R-:W-:-:S05]  /*0620*/  IMAD.SHL.U32 R0, R0, 0x4, RZ ;  /* 0x0000000400007824 */ /* 0x002fca00078e00ff */
[----:B------:R-:W1:Y:S01]  /*0630*/  LDS R9, [R0+UR20] ;  /* 0x0000001400097984 */ /* 0x000e620008000800 */
[----:B------:R-:W-:-:S05]  /*0640*/  IADD3 R4, P1, R0, UR22, RZ ;  /* 0x0000001600047c10 */ /* 0x000fca000ff3e0ff */
[----:B------:R-:W-:-:S05]  /*0650*/  IMAD.X R5, RZ, RZ, UR23, P1 ;  /* 0x00000017ff057e24 */ /* 0x000fca00088e06ff */
[----:B-1----:R4:W5:Y:S01]  /*0660*/  ATOMG.E.EXCH.STRONG.GPU PT, RZ, [R4], R9 ;  /* 0x0000000904ff73a8 */ /* 0x00296200041ee100 */
[----:B------:R-:W-:-:S04]  /*0670*/  DEPBAR {5,4,3,2,1,0} ;  /* 0x0000003f0000791a */ /* 0x000fc80000000000 */
[----:B------:R4:W-:Y:S01]  /*0680*/  UTMACCTL.IV [UR22] ;  /* 0x00000000160079b9 */ /* 0x0009e20008000000 */
[----:B------:R-:W-:Y:S01]  /*0690*/  NOP ;  /* 0x0000000000007918 */ /* 0x000fe20000000000 */
.L_x_12:
[----:B------:R-:W-:Y:S05]  /*06a0*/  @P0 BRA `(.L_x_13) ;  /* 0x00000000000c0947 */ /* 0x000fea0003800000 */
[----:B------:R0:W-:Y:S01]  /*06b0*/  UTMACMDFLUSH ;  /* 0x00000000000079b7 */ /* 0x0001e20000000000 */
[----:B------:R-:W-:Y:S05]  /*06c0*/  @P0 BRA `(.L_x_13) ;  /* 0x0000000000040947 */ /* 0x000fea0003800000 */
[----:B------:R-:W-:-:S04]  /*06d0*/  DEPBAR.LE SB0, 0x0 ;  /* 0x000080000000791a */ /* 0x000fc80000000000 */
.L_x_13:
[----:B------:R-:W-:Y:S05]  /*06e0*/  WARPSYNC.ALL ;  /* 0x0000000000007948 */ /* 0x000fea0003800000 */
[----:B-----5:R-:W-:Y:S06]  /*06f0*/  BAR.SYNC.DEFER_BLOCKING 0x0 ;  /* 0x0000000000007b1d */ /* 0x020fec0000010000 */
[----:B------:R-:W-:Y:S02]  /*0700*/  BSSY B1, `(.L_x_14) ;  /* 0x000000b000017945 */ /* 0x000fe40003800000 */
[----:B------:R-:W-:Y:S06]  /*0710*/  BAR.SYNC.DEFER_BLOCKING 0x0 ;  /* 0x0000000000007b1d */ /* 0x000fec0000010000 */
[----:B------:R1:W-:Y:S01]  /*0720*/  @!P0 STS [R12], RZ ;  /* 0x000000ff0c008388 */ /* 0x0003e20000000800 */
[----:B------:R-:W-:Y:S01]  /*0730*/  NOP ;  /* 0x0000000000007918 */ /* 0x000fe20000000000 */
[----:B------:R-:W-:Y:S05]  /*0740*/  @P2 BRA `(.L_x_15) ;  /* 0x0000000000182947 */ /* 0x000fea0003800000 */
[----:B-123--:R-:W1:Y:S01]  /*0750*/  LDS R0, [UR20+0x8] ;  /* 0x00000814ff007984 */ /* 0x00ee620008000800 */
[----:B----4-:R-:W2:Y:S01]  /*0760*/  LDC.64 R8, c[0x0][0x218] ;  /* 0x00008600ff087b82 */ /* 0x010ea20000000a00 */
[----:B------:R-:W-:Y:S02]  /*0770*/  IMAD.MOV.U32 R5, RZ, RZ, 0x70 ;  /* 0x00000070ff057424 */ /* 0x000fe400078e00ff */
[----:B--2---:R2:W-:Y:S03]  /*0780*/  STS.64 [UR20], R8 ;  /* 0x00000008ff007988 */ /* 0x0045e60008000a14 */
[----:B-1----:R-:W-:-:S05]  /*0790*/  LOP3.LUT R0, R0, 0x10, R5, 0xd8, !PT ;  /* 0x0000001000007812 */ /* 0x002fca00078ed805 */
[----:B------:R2:W-:Y:S02]  /*07a0*/  STS [UR20+0x8], R0 ;  /* 0x00000800ff007988 */ /* 0x0005e40008000814 */
.L_x_15:
[----:B----4-:R-:W-:Y:S05]  /*07b0*/  BSYNC B1 ;  /* 0x0000000000017941 */ /* 0x010fea0003800000 */
.L_x_14:
[----:B------:R-:W-:Y:S04]  /*07c0*/  BSSY B1, `(.L_x_16) ;  /* 0x000000a000017945 */ /* 0x000fe80003800000 */
[----:B------:R-:W-:Y:S05]  /*07d0*/  @P2 BRA `(.L_x_17) ;  /* 0x0000000000202947 */ /* 0x000fea0003800000 */
[----:B-123--:R-:W1:Y:S01]  /*07e0*/  LDS R0, [UR20+0x34] ;  /* 0x00003414ff007984 */ /* 0x00ee620008000800 */
[----:B------:R-:W-:Y:S02]  /*07f0*/  IMAD.MOV.U32 R9, RZ, RZ, 0x3f000000 ;  /* 0x3f000000ff097424 */ /* 0x000fe400078e00ff */
[----:B------:R-:W-:Y:S01]  /*0800*/  @!P2 IMAD.MOV.U32 R4, RZ, RZ, 0x3f ;  /* 0x0000003fff04a424 */ /* 0x000fe200078e00ff */
[----:B------:R-:W2:Y:S02]  /*0810*/  @!P2 LDS R5, [UR20+0x38] ;  /* 0x00003814ff05a984 */ /* 0x000ea40008000800 */
[----:B-1----:R-:W-:Y:S02]  /*0820*/  LOP3.LUT R0, R0, 0xff000000, R9, 0xb8, !PT ;  /* 0xff00000000007812 */ /* 0x002fe400078eb809 */
[----:B--2---:R-:W-:-:S03]  /*0830*/  @!P2 LOP3.LUT R4, R5, 0xff, R4, 0xb8, !PT ;  /* 0x000000ff0504a812 */ /* 0x004fc600078eb804 */
[----:B------:R4:W-:Y:S04]  /*0840*/  STS [UR20+0x34], R0 ;  /* 0x00003400ff007988 */ /* 0x0009e80008000814 */
[----:B------:R4:W-:Y:S02]  /*0850*/  @!P2 STS [UR20+0x38], R4 ;  /* 0x00003804ff00a988 */ /* 0x0009e40008000814 */
.L_x_17:
[----:B------:R-:W-:Y:S05]  /*0860*/  BSYNC B1 ;  /* 0x0000000000017941 */ /* 0x000fea0003800000 */
.L_x_16:
[----:B------:R-:W-:Y:S04]  /*0870*/  BSSY B1, `(.L_x_18) ;  /* 0x0000004000017945 */ /* 0x000fe80003800000 */
[----:B------:R-:W-:Y:S05]  /*0880*/  @P2 BRA `(.L_x_19) ;  /* 0x0000000000082947 */ /* 0x000fea0003800000 */
[----:B------:R1:W-:Y:S04]  /*0890*/  STS [UR20+0x24], R13 ;  /* 0x0000240dff007988 */ /* 0x0003e80008000814 */
[----:B------:R1:W-:Y:S02]  /*08a0*/  STS [UR20+0x20], R7 ;  /* 0x00002007ff007988 */ /* 0x0003e40008000814 */
.L_x_19:
[----:B------:R-:W-:Y:S05]  /*08b0*/  BSYNC B1 ;  /* 0x0000000000017941 */ /* 0x000fea0003800000 */
.L_x_18:
[----:B------:R-:W-:Y:S04]  /*08c0*/  BSSY B1, `(.L_x_20) ;  /* 0x000000e000017945 */ /* 0x000fe80003800000 */
[----:B------:R-:W-:Y:S05]  /*08d0*/  @P2 BRA `(.L_x_21) ;  /* 0x0000000000302947 */ /* 0x000fea0003800000 */
[----:B----4-:R-:W4:Y:S01]  /*08e0*/  LDS R4, [UR20+0x34] ;  /* 0x00003414ff047984 */ /* 0x010f220008000800 */
[----:B------:R-:W5:Y:S03]  /*08f0*/  LDC.64 R10, c[0x0][0x240] ;  /* 0x00009000ff0a7b82 */ /* 0x000f660000000a00 */
[----:B-123--:R-:W1:Y:S01]  /*0900*/  LDS R0, [UR20+0x1c] ;  /* 0x00001c14ff007984 */ /* 0x00ee620008000800 */
[C---:B-----5:R-:W-:Y:S01]  /*0910*/  SHF.L.U64.HI R8, R10.reuse, 0x1, R11 ;  /* 0x000000010a087819 */ /* 0x060fe2000001020b */
[----:B------:R-:W-:-:S03]  /*0920*/  IMAD.SHL.U32 R5, R10, 0x2, RZ ;  /* 0x000000020a057824 */ /* 0x000fc600078e00ff */
[--C-:B------:R-:W-:Y:S02]  /*0930*/  SHF.R.U32.HI R9, RZ, 0x4, R8.reuse ;  /* 0x00000004ff097819 */ /* 0x100fe40000011608 */
[----:B------:R-:W-:-:S05]  /*0940*/  SHF.R.U64 R5, R5, 0x4, R8 ;  /* 0x0000000405057819 */ /* 0x000fca0000001208 */
[----:B------:R2:W-:Y:S01]  /*0950*/  STS [UR20+0xc], R5 ;  /* 0x00000c05ff007988 */ /* 0x0005e20008000814 */
[----:B----4-:R-:W-:Y:S02]  /*0960*/  LOP3.LUT R4, R4, 0x7, RZ, 0xb8, !PT ;  /* 0x0000000704047812 */ /* 0x010fe400078eb8ff */
[----:B-1----:R-:W-:-:S03]  /*0970*/  LOP3.LUT R0, R0, 0xf, R9, 0xb8, !PT ;  /* 0x0000000f00007812 */ /* 0x002fc600078eb809 */
[----:B------:R2:W-:Y:S04]  /*0980*/  STS [UR20+0x34], R4 ;  /* 0x00003404ff007988 */ /* 0x0005e80008000814 */
[----:B------:R2:W-:Y:S02]  /*0990*/  STS [UR20+0x1c], R0 ;  /* 0x00001c00ff007988 */ /* 0x0005e40008000814 */
.L_x_21:
[----:B------:R-:W-:Y:S05]  /*09a0*/  BSYNC B1 ;  /* 0x0000000000017941 */ /* 0x000fea0003800000 */
.L_x_20:
[----:B------:R-:W-:Y:S04]  /*09b0*/  BSSY B2, `(.L_x_22) ;  /* 0x000001a000027945 */ /* 0x000fe80003800000 */
[----:B------:R-:W-:Y:S04]  /*09c0*/  BSSY B1, `(.L_x_23) ;  /* 0x0000015000017945 */ /* 0x000fe80003800000 */
[----:B------:R-:W-:Y:S05]  /*09d0*/  @P2 BRA `(.L_x_24) ;  /* 0x0000000000202947 */ /* 0x000fea0003800000 */
[----:B-1234-:R-:W1:Y:S02]  /*09e0*/  LDS R0, [UR20+0x34] ;  /* 0x00003414ff007984 */ /* 0x01ee640008000800 */
[----:B-1----:R-:W-:-:S05]  /*09f0*/  LOP3.LUT R0, R0, 0x38, RZ, 0xb8, !PT ;  /* 0x0000003800007812 */ /* 0x002fca00078eb8ff */
[----:B------:R1:W-:Y:S01]  /*0a00*/  STS [UR20+0x34], R0 ;  /* 0x00003400ff007988 */ /* 0x0003e20008000814 */
[----:B------:R-:W-:Y:S05]  /*0a10*/  @P2 BRA `(.L_x_25) ;  /* 0x0000000000202947 */ /* 0x000fea0003800000 */
[----:B-1----:R-:W1:Y:S01]  /*0a20*/  LDS R0, [UR20+0x8] ;  /* 0x00000814ff007984 */ /* 0x002e620008000800 */
[----:B------:R-:W-:-:S05]  /*0a30*/  IMAD.MOV.U32 R5, RZ, RZ, 0x780 ;  /* 0x00000780ff057424 */ /* 0x000fca00078e00ff */
[----:B-1----:R-:W-:-:S05]  /*0a40*/  LOP3.LUT R0, R0, 0x300, R5, 0xd8, !PT ;  /* 0x0000030000007812 */ /* 0x002fca00078ed805 */
[----:B------:R1:W-:Y:S02]  /*0a50*/  STS [UR20+0x8], R0 ;  /* 0x00000800ff007988 */ /* 0x0003e40008000814 */
.L_x_24:
[----:B------:R-:W-:Y:S05]  /*0a60*/  @P2 BRA `(.L_x_26) ;  /* 0x0000000000282947 */ /* 0x000fea0003800000 */
[----:B-1234-:R-:W1:Y:S02]  /*0a70*/  LDS R0, [UR20+0x8] ;  /* 0x00000814ff007984 */ /* 0x01ee640008000800 */
[----:B-1----:R-:W-:-:S05]  /*0a80*/  LOP3.LUT R0, R0, 0x1800, RZ, 0xb8, !PT ;  /* 0x0000180000007812 */ /* 0x002fca00078eb8ff */
[----:B------:R2:W-:Y:S02]  /*0a90*/  STS [UR20+0x8], R0 ;  /* 0x00000800ff007988 */ /* 0x0005e40008000814 */
.L_x_25:
[----:B------:R-:W-:Y:S05]  /*0aa0*/  @P2 BREAK B1 ;  /* 0x0000000000012942 */ /* 0x000fea0003800000 */
[----:B------:R-:W-:Y:S05]  /*0ab0*/  @P2 BRA `(.L_x_27) ;  /* 0x0000000000242947 */ /* 0x000fea0003800000 */
[----:B-12---:R-:W1:Y:S01]  /*0ac0*/  LDS R0, [UR20+0x8] ;  /* 0x00000814ff007984 */ /* 0x006e620008000800 */
[----:B------:R-:W-:-:S05]  /*0ad0*/  IMAD.MOV.U32 R5, RZ, RZ, 0x6000 ;  /* 0x00006000ff057424 */ /* 0x000fca00078e00ff */
[----:B-1----:R-:W-:-:S04]  /*0ae0*/  LOP3.LUT R0, R0, 0x6000, R5, 0xd8, !PT ;  /* 0x0000600000007812 */ /* 0x002fc800078ed805 */
[----:B------:R-:W-:-:S05]  /*0af0*/  LOP3.LUT R0, R0, 0x400000, RZ, 0xb8, !PT ;  /* 0x0040000000007812 */ /* 0x000fca00078eb8ff */
[----:B------:R1:W-:Y:S02]  /*0b00*/  STS [UR20+0x8], R0 ;  /* 0x00000800ff007988 */ /* 0x0003e40008000814 */
.L_x_26:
[----:B------:R-:W-:Y:S05]  /*0b10*/  BSYNC B1 ;  /* 0x0000000000017941 */ /* 0x000fea0003800000 */
.L_x_23:
[----:B-1234-:R-:W1:Y:S02]  /*0b20*/  @!P2 LDS R0, [UR20+0x8] ;  /* 0x00000814ff00a984 */ /* 0x01ee640008000800 */
[----:B-1----:R-:W-:-:S05]  /*0b30*/  @!P2 LOP3.LUT R0, R0, 0x8000, RZ, 0xb8, !PT ;  /* 0x000080000000a812 */ /* 0x002fca00078eb8ff */
[----:B------:R3:W-:Y:S02]  /*0b40*/  @!P2 STS [UR20+0x8], R0 ;  /* 0x00000800ff00a988 */ /* 0x0007e40008000814 */
.L_x_27:
[----:B------:R-:W-:Y:S05]  /*0b50*/  BSYNC B2 ;  /* 0x0000000000027941 */ /* 0x000fea0003800000 */
.L_x_22:
[----:B------:R-:W-:Y:S05]  /*0b60*/  WARPSYNC.ALL ;  /* 0x0000000000007948 */ /* 0x000fea0003800000 */
[----:B------:R-:W-:-:S04]  /*0b70*/  UIADD3 UR25, UR5, 0x80, URZ ;  /* 0x0000008005197890 */ /* 0x000fc8000fffe03f */
[----:B------:R-:W-:-:S04]  /*0b80*/  UIADD3 UR24, UP0, UR25, UR26, URZ ;  /* 0x0000001a19187290 */ /* 0x000fc8000ff1e03f */
[----:B------:R-:W-:Y:S01]  /*0b90*/  ULEA.HI.X.SX32 UR25, UR25, UR27, 0x1, UP0 ;  /* 0x0000001b19197291 */ /* 0x000fe200080f0e3f */
[----:B------:R-:W-:Y:S11]  /*0ba0*/  @P0 BRA `(.L_x_28) ;  /* 0x0000000000280947 */ /* 0x000ff60003800000 */
        /* <DEDUP_REMOVED lines=10> */
.L_x_28:
[----:B------:R-:W-:Y:S05]  /*0c50*/  @P0 BRA `(.L_x_29) ;  /* 0x00000000000c0947 */ /* 0x000fea0003800000 */
[----:B------:R0:W-:Y:S01]  /*0c60*/  UTMACMDFLUSH ;  /* 0x00000000000079b7 */ /* 0x0001e20000000000 */
[----:B------:R-:W-:Y:S05]  /*0c70*/  @P0 BRA `(.L_x_29) ;  /* 0x0000000000040947 */ /* 0x000fea0003800000 */
[----:B------:R-:W-:-:S04]  /*0c80*/  DEPBAR.LE SB0, 0x0 ;  /* 0x000080000000791a */ /* 0x000fc80000000000 */
.L_x_29:
        /* <DEDUP_REMOVED lines=13> */
.L_x_31:
[----:B----4-:R-:W-:Y:S05]  /*0d60*/  BSYNC B2 ;  /* 0x0000000000027941 */ /* 0x010fea0003800000 */
.L_x_30:
[----:B------:R-:W-:Y:S04]  /*0d70*/  BSSY B3, `(.L_x_32) ;  /* 0x0000011000037945 */ /* 0x000fe80003800000 */
[----:B------:R-:W-:Y:S04]  /*0d80*/  BSSY B2, `(.L_x_33) ;  /* 0x000000e000027945 */ /* 0x000fe80003800000 */
[----:B------:R-:W-:Y:S05]  /*0d90*/  @P2 BRA `(.L_x_34) ;  /* 0x0000000000242947 */ /* 0x000fea0003800000 */
[----:B-123--:R-:W1:Y:S01]  /*0da0*/  LDS R0, [UR20+0x34] ;  /* 0x00003414ff007984 */ /* 0x00ee620008000800 */
[----:B------:R-:W-:-:S05]  /*0db0*/  IMAD.MOV.U32 R5, RZ, RZ, 0x3f000000 ;  /* 0x3f000000ff057424 */ /* 0x000fca00078e00ff */
[----:B-1----:R-:W-:-:S05]  /*0dc0*/  LOP3.LUT R0, R0, 0xff000000, R5, 0xb8, !PT ;  /* 0xff00000000007812 */ /* 0x002fca00078eb805 */
[----:B------:R1:W-:Y:S01]  /*0dd0*/  STS [UR20+0x34], R0 ;  /* 0x00003400ff007988 */ /* 0x0003e20008000814 */
[----:B------:R-:W-:Y:S05]  /*0de0*/  @P2 BRA `(.L_x_35) ;  /* 0x00000000001c2947 */ /* 0x000fea0003800000 */
[----:B-1----:R-:W1:Y:S01]  /*0df0*/  LDS R0, [UR20+0x38] ;  /* 0x00003814ff007984 */ /* 0x002e620008000800 */
[----:B------:R-:W-:-:S05]  /*0e00*/  IMAD.MOV.U32 R5, RZ, RZ, 0xff ;  /* 0x000000ffff057424 */ /* 0x000fca00078e00ff */
[----:B-1----:R-:W-:-:S05]  /*0e10*/  LOP3.LUT R0, R0, 0xff, R5, 0xb8, !PT ;  /* 0x000000ff00007812 */ /* 0x002fca00078eb805 */
[----:B------:R4:W-:Y:S02]  /*0e20*/  STS [UR20+0x38], R0 ;  /* 0x00003800ff007988 */ /* 0x0009e40008000814 */
.L_x_34:
[----:B------:R-:W-:Y:S05]  /*0e30*/  @P2 BREAK B2 ;  /* 0x0000000000022942 */ /* 0x000fea0003800000 */
[----:B------:R-:W-:Y:S05]  /*0e40*/  @P2 BRA `(.L_x_36) ;  /* 0x00000000000c2947 */ /* 0x000fea0003800000 */
[----:B------:R1:W-:Y:S02]  /*0e50*/  STS [UR20+0x20], R7 ;  /* 0x00002007ff007988 */ /* 0x0003e40008000814 */
.L_x_35:
[----:B------:R-:W-:Y:S05]  /*0e60*/  BSYNC B2 ;  /* 0x0000000000027941 */ /* 0x000fea0003800000 */
.L_x_33:
[----:B------:R1:W-:Y:S02]  /*0e70*/  @!P2 STS [UR20+0x24], R6 ;  /* 0x00002406ff00a988 */ /* 0x0003e40008000814 */
.L_x_36:
[----:B------:R-:W-:Y:S05]  /*0e80*/  BSYNC B3 ;  /* 0x0000000000037941 */ /* 0x000fea0003800000 */
.L_x_32:
[----:B------:R-:W-:Y:S05]  /*0e90*/  WARPSYNC.ALL ;  /* 0x0000000000007948 */ /* 0x000fea0003800000 */
[----:B------:R-:W-:Y:S04]  /*0ea0*/  BSSY B3, `(.L_x_37) ;  /* 0x000000e000037945 */ /* 0x000fe80003800000 */
[----:B------:R-:W-:Y:S05]  /*0eb0*/  @P2 BRA `(.L_x_38) ;  /* 0x0000000000302947 */ /* 0x000fea0003800000 */
[----:B------:R-:W5:Y:S01]  /*0ec0*/  LDS R4, [UR20+0x34] ;  /* 0x00003414ff047984 */ /* 0x000f620008000800 */
[----:B--2---:R-:W2:Y:S03]  /*0ed0*/  LDC.64 R8, c[0x0][0x248] ;  /* 0x00009200ff087b82 */ /* 0x004ea60000000a00 */
[----:B-1-34-:R-:W1:Y:S01]  /*0ee0*/  LDS R0, [UR20+0x1c] ;  /* 0x00001c14ff007984 */ /* 0x01ae620008000800 */
[C---:B--2---:R-:W-:Y:S01]  /*0ef0*/  SHF.L.U64.HI R6, R8.reuse, 0x1, R9 ;  /* 0x0000000108067819 */ /* 0x044fe20000010209 */
[----:B------:R-:W-:-:S03]  /*0f00*/  IMAD.SHL.U32 R5, R8, 0x2, RZ ;  /* 0x0000000208057824 */ /* 0x000fc600078e00ff */
[--C-:B------:R-:W-:Y:S02]  /*0f10*/  SHF.R.U32.HI R7, RZ, 0x4, R6.reuse ;  /* 0x00000004ff077819 */ /* 0x100fe40000011606 */
[----:B------:R-:W-:-:S05]  /*0f20*/  SHF.R.U64 R5, R5, 0x4, R6 ;  /* 0x0000000405057819 */ /* 0x000fca0000001206 */
[----:B------:R2:W-:Y:S01]  /*0f30*/  STS [UR20+0xc], R5 ;  /* 0x00000c05ff007988 */ /* 0x0005e20008000814 */
[----:B-----5:R-:W-:Y:S02]  /*0f40*/  LOP3.LUT R4, R4, 0x7, RZ, 0xb8, !PT ;  /* 0x0000000704047812 */ /* 0x020fe400078eb8ff */
[----:B-1----:R-:W-:-:S03]  /*0f50*/  LOP3.LUT R0, R0, 0xf, R7, 0xb8, !PT ;  /* 0x0000000f00007812 */ /* 0x002fc600078eb807 */
[----:B------:R2:W-:Y:S04]  /*0f60*/  STS [UR20+0x34], R4 ;  /* 0x00003404ff007988 */ /* 0x0005e80008000814 */
[----:B------:R2:W-:Y:S02]  /*0f70*/  STS [UR20+0x1c], R0 ;  /* 0x00001c00ff007988 */ /* 0x0005e40008000814 */
.L_x_38:
[----:B------:R-:W-:Y:S05]  /*0f80*/  BSYNC B3 ;  /* 0x0000000000037941 */ /* 0x000fea0003800000 */
.L_x_37:
        /* <DEDUP_REMOVED lines=11> */
.L_x_41:
[----:B------:R-:W-:Y:S05]  /*1040*/  @P2 BRA `(.L_x_43) ;  /* 0x0000000000282947 */ /* 0x000fea0003800000 */
[----:B-1234-:R-:W1:Y:S02]  /*1050*/  LDS R0, [UR20+0x8] ;  /* 0x00000814ff007984 */ /* 0x01ee640008000800 */
[----:B-1----:R-:W-:-:S05]  /*1060*/  LOP3.LUT R0, R0, 0x1800, RZ, 0xb8, !PT ;  /* 0x0000180000007812 */ /* 0x002fca00078eb8ff */
[----:B------:R2:W-:Y:S02]  /*1070*/  STS [UR20+0x8], R0 ;  /* 0x00000800ff007988 */ /* 0x0005e40008000814 */
.L_x_42:
[----:B------:R-:W-:Y:S05]  /*1080*/  @P2 BREAK B4 ;  /* 0x0000000000042942 */ /* 0x000fea0003800000 */
[----:B------:R-:W-:Y:S05]  /*1090*/  @P2 BRA `(.L_x_44) ;  /* 0x0000000000242947 */ /* 0x000fea0003800000 */
[----:B-12---:R-:W1:Y:S01]  /*10a0*/  LDS R0, [UR20+0x8] ;  /* 0x00000814ff007984 */ /* 0x006e620008000800 */
[----:B------:R-:W-:-:S05]  /*10b0*/  IMAD.MOV.U32 R5, RZ, RZ, 0x6000 ;  /* 0x00006000ff057424 */ /* 0x000fca00078e00ff */
[----:B-1----:R-:W-:-:S04]  /*10c0*/  LOP3.LUT R0, R0, 0x6000, R5, 0xd8, !PT ;  /* 0x0000600000007812 */ /* 0x002fc800078ed805 */
[----:B------:R-:W-:-:S05]  /*10d0*/  LOP3.LUT R0, R0, 0x400000, RZ, 0xb8, !PT ;  /* 0x0040000000007812 */ /* 0x000fca00078eb8ff */
[----:B------:R1:W-:Y:S02]  /*10e0*/  STS [UR20+0x8], R0 ;  /* 0x00000800ff007988 */ /* 0x0003e40008000814 */
.L_x_43:
[----:B------:R-:W-:Y:S05]  /*10f0*/  BSYNC B4 ;  /* 0x0000000000047941 */ /* 0x000fea0003800000 */
.L_x_40:
[----:B-1234-:R-:W1:Y:S02]  /*1100*/  @!P2 LDS R0, [UR20+0x8] ;  /* 0x00000814ff00a984 */ /* 0x01ee640008000800 */
[----:B-1----:R-:W-:-:S05]  /*1110*/  @!P2 LOP3.LUT R0, R0, 0x8000, RZ, 0xb8, !PT ;  /* 0x000080000000a812 */ /* 0x002fca00078eb8ff */
[----:B------:R3:W-:Y:S02]  /*1120*/  @!P2 STS [UR20+0x8], R0 ;  /* 0x00000800ff00a988 */ /* 0x0007e40008000814 */
.L_x_44:
[----:B------:R-:W-:Y:S05]  /*1130*/  BSYNC B3 ;  /* 0x0000000000037941 */ /* 0x000fea0003800000 */
.L_x_39:
[----:B------:R-:W-:Y:S05]  /*1140*/  WARPSYNC.ALL ;  /* 0x0000000000007948 */ /* 0x000fea0003800000 */
[----:B------:R4:W-:Y:S01]  /*1150*/  STL [R1], RZ ;  /* 0x000000ff01007387 */ /* 0x0009e20000100800 */
[----:B------:R-:W-:Y:S01]  /*1160*/  UIADD3 UR5, UR5, 0x100, URZ ;  /* 0x0000010005057890 */ /* 0x000fe2000fffe03f */
[----:B------:R-:W-:Y:S02]  /*1170*/  ISETP.GE.AND P1, PT, R14, 0x1, PT ;  /* 0x000000010e00780c */ /* 0x000fe40003f26270 */
[----:B------:R-:W-:Y:S01]  /*1180*/  SHF.R.U32.HI R6, RZ, 0x5, R3 ;  /* 0x00000005ff067819 */ /* 0x000fe20000011603 */
[----:B------:R-:W-:-:S04]  /*1190*/  UIADD3 UR26, UP0, UR5, UR26, URZ ;  /* 0x0000001a051a7290 */ /* 0x000fc8000ff1e03f */
[----:B------:R-:W-:Y:S01]  /*11a0*/  ULEA.HI.X.SX32 UR27, UR5, UR27, 0x1, UP0 ;  /* 0x0000001b051b7291 */ /* 0x000fe200080f0e3f */
[----:B----4-:R-:W-:Y:S11]  /*11b0*/  @P0 BRA `(.L_x_45) ;  /* 0x0000000000280947 */ /* 0x010ff60003800000 */
        /* <DEDUP_REMOVED lines=10> */
.L_x_45:
[----:B------:R-:W-:Y:S05]  /*1260*/  @P0 BRA `(.L_x_46) ;  /* 0x00000000000c0947 */ /* 0x000fea0003800000 */
[----:B------:R0:W-:Y:S01]  /*1270*/  UTMACMDFLUSH ;  /* 0x00000000000079b7 */ /* 0x0001e20000000000 */
[----:B------:R-:W-:Y:S05]  /*1280*/  @P0 BRA `(.L_x_46) ;  /* 0x0000000000040947 */ /* 0x000fea0003800000 */
[----:B------:R-:W-:-:S04]  /*1290*/  DEPBAR.LE SB0, 0x0 ;  /* 0x000080000000791a */ /* 0x000fc80000000000 */
.L_x_46:
[----:B------:R1:W-:Y:S01]  /*12a0*/  STL [R1+0x4], RZ ;  /* 0x000004ff01007387 */ /* 0x0003e20000100800 */
[----:B------:R-:W-:Y:S05]  /*12b0*/  WARPSYNC.ALL ;  /* 0x0000000000007948 */ /* 0x000fea0003800000 */
[----:B------:R1:W-:Y:S01]  /*12c0*/  STL [R1+0x8], RZ ;  /* 0x000008ff01007387 */ /* 0x0003e20000100800 */
[----:B-----5:R-:W-:Y:S01]  /*12d0*/  VOTEU.ALL UP1, P2 ;  /* 0x00000000003f7886 */ /* 0x020fe20001020000 */
[----:B------:R-:W-:Y:S01]  /*12e0*/  UMOV UR6, 0x1 ;  /* 0x0000000100067882 */ /* 0x000fe20000000000 */
[----:B------:R-:W-:Y:S01]  /*12f0*/  VOTEU.ALL UP0, P2 ;  /* 0x00000000003f7886 */ /* 0x000fe20001000000 */
[----:B------:R1:W-:Y:S01]  /*1300*/  STL [R1+0xc], RZ ;  /* 0x00000cff01007387 */ /* 0x0003e20000100800 */
[----:B------:R-:W-:Y:S01]  /*1310*/  VOTEU.ALL UP2, P2 ;  /* 0x00000000003f7886 */ /* 0x000fe20001040000 */
[----:B------:R-:W-:-:S04]  /*1320*/  @!UP1 UIADD3 UR8, -UR6, 0x100000, URZ ;  /* 0x0010000006089890 */ /* 0x000fc8000fffe13f */
[----:B------:R-:W-:Y:S02]  /*1330*/  @!UP1 USHF.L.U32 UR9, UR8, 0xb, URZ ;  /* 0x0000000b08099899 */ /* 0x000fe4000800063f */
[----:B------:R-:W-:Y:S01]  /*1340*/  @!UP1 USHF.L.U32 UR8, UR8, 0x1, URZ ;  /* 0x0000000108089899 */ /* 0x000fe2000800063f */
[----:B------:R-:W-:Y:S01]  /*1350*/  R2UR UR21, R6 ;  /* 0x00000000061572ca */ /* 0x000fe200000e0000 */
[----:B------:R1:W-:Y:S01]  /*1360*/  STL [R1+0x10], RZ ;  /* 0x000010ff01007387 */ /* 0x0003e20000100800 */
[----:B------:R-:W-:-:S04]  /*1370*/  @!UP1 UIADD3 UR12, -UR6, 0x100000, URZ ;  /* 0x00100000060c9890 */ /* 0x000fc8000fffe13f */
[----:B------:R-:W-:Y:S02]  /*1380*/  @!UP1 USHF.L.U32 UR13, UR12, 0xb, URZ ;  /* 0x0000000b0c0d9899 */ /* 0x000fe4000800063f */
[----:B------:R-:W-:Y:S01]  /*1390*/  @!UP1 USHF.L.U32 UR12, UR12, 0x1, URZ ;  /* 0x000000010c0c9899 */ /* 0x000fe2000800063f */
[----:B------:R-:W-:Y:S01]  /*13a0*/  CS2R R24, SRZ ;  /* 0x0000000000187805 */ /* 0x000fe2000001ff00 */
[----:B------:R-:W-:-:S04]  /*13b0*/  @!UP1 UIADD3 UR14, -UR6, 0x100000, URZ ;  /* 0x00100000060e9890 */ /* 0x000fc8000fffe13f */
[----:B------:R-:W-:Y:S02]  /*13c0*/  @!UP1 USHF.L.U32 UR15, UR14, 0xb, URZ ;  /* 0x0000000b0e0f9899 */ /* 0x000fe4000800063f */
[----:B------:R-:W-:Y:S01]  /*13d0*/  @!UP1 USHF.L.U32 UR14, UR14, 0x1, URZ ;  /* 0x000000010e0e9899 */ /* 0x000fe2000800063f */
[----:B------:R1:W-:Y:S01]  /*13e0*/  STL [R1+0x14], RZ ;  /* 0x000014ff01007387 */ /* 0x0003e20000100800 */
[----:B------:R-:W-:-:S04]  /*13f0*/  @!UP1 UIADD3 UR6, -UR6, 0x100000, URZ ;  /* 0x0010000006069890 */ /* 0x000fc8000fffe13f */
[----:B------:R-:W-:Y:S02]  /*1400*/  @!UP1 USHF.L.U32 UR7, UR6, 0xb, URZ ;  /* 0x0000000b06079899 */ /* 0x000fe4000800063f */
[----:B------:R-:W-:Y:S01]  /*1410*/  @!UP1 USHF.L.U32 UR6, UR6, 0x1, URZ ;  /* 0x0000000106069899 */ /* 0x000fe2000800063f */
[----:B------:R-:W-:Y:S01]  /*1420*/  CS2R R26, SRZ ;  /* 0x00000000001a7805 */ /* 0x000fe2000001ff00 */
[----:B------:R-:W-:Y:S01]  /*1430*/  VOTEU.ALL UP1, P2 ;  /* 0x00000000003f7886 */ /* 0x000fe20001020000 */
[----:B------:R1:W-:Y:S01]  /*1440*/  STL [R1+0x18], RZ ;  /* 0x000018ff01007387 */ /* 0x0003e20000100800 */
[----:B------:R-:W-:Y:S01]  /*1450*/  VOTEU.ALL UP3, P2 ;  /* 0x00000000003f7886 */ /* 0x000fe20001060000 */
[----:B------:R-:W-:Y:S01]  /*1460*/  USHF.L.U32 UR36, UR37, 0x8, URZ ;  /* 0x0000000825247899 */ /* 0x000fe2000800063f */
[----:B------:R-:W-:Y:S01]  /*1470*/  CS2R R28, SRZ ;  /* 0x00000000001c7805 */ /* 0x000fe2000001ff00 */
[----:B------:R1:W-:Y:S01]  /*1480*/  STL [R1+0x1c], RZ ;  /* 0x00001cff01007387 */ /* 0x0003e20000100800 */
[----:B------:R-:W-:Y:S01]  /*1490*/  USHF.L.U32 UR11, UR38, 0x8, URZ ;  /* 0x00000008260b7899 */ /* 0x000fe2000800063f */
[----:B------:R-:W-:-:S02]  /*14a0*/  CS2R R30, SRZ ;  /* 0x00000000001e7805 */ /* 0x000fc4000001ff00 */
[----:B------:R-:W-:Y:S01]  /*14b0*/  CS2R R32, SRZ ;  /* 0x0000000000207805 */ /* 0x000fe2000001ff00 */
[----:B------:R1:W-:Y:S01]  /*14c0*/  STL [R1+0x20], RZ ;  /* 0x000020ff01007387 */ /* 0x0003e20000100800 */
[----:B------:R-:W-:Y:S02]  /*14d0*/  CS2R R34, SRZ ;  /* 0x0000000000227805 */ /* 0x000fe4000001ff00 */
[----:B------:R-:W-:Y:S02]  /*14e0*/  CS2R R36, SRZ ;  /* 0x0000000000247805 */ /* 0x000fe4000001ff00 */
[----:B------:R-:W-:Y:S01]  /*14f0*/  CS2R R38, SRZ ;  /* 0x0000000000267805 */ /* 0x000fe2000001ff00 */
[----:B------:R1:W-:Y:S01]  /*1500*/  STL [R1+0x24], RZ ;  /* 0x000024ff01007387 */ /* 0x0003e20000100800 */
[----:B------:R-:W-:Y:S02]  /*1510*/  CS2R R40, SRZ ;  /* 0x0000000000287805 */ /* 0x000fe4000001ff00 */
        /* <DEDUP_REMOVED lines=72> */
[----:B------:R-:W-:Y:S01]  /*19a0*/  CS2R R150, SRZ ;  /* 0x0000000000967805 */ /* 0x000fe2000001ff00 */
[----:B------:R1:W-:Y:S04]  /*19b0*/  STL [R1+0x70], RZ ;  /* 0x000070ff01007387 */ /* 0x0003e80000100800 */
        /* <DEDUP_REMOVED lines=16> */
[----:B------:R1:W-:Y:S01]  /*1ac0*/  STL [R1+0xb4], RZ ;  /* 0x0000b4ff01007387 */ /* 0x0003e20000100800 */
[----:B------:R-:W-:Y:S06]  /*1ad0*/  BAR.SYNC.DEFER_BLOCKING 0x0 ;  /* 0x0000000000007b1d */ /* 0x000fec0000010000 */
[----:B------:R1:W-:Y:S04]  /*1ae0*/  STL [R1+0xb8], RZ ;  /* 0x0000b8ff01007387 */ /* 0x0003e80000100800 */
[----:B------:R1:W-:Y:S04]  /*1af0*/  STL [R1+0xbc], RZ ;  /* 0x0000bcff01007387 */ /* 0x0003e80000100800 */
[----:B------:R1:W-:Y:S04]  /*1b00*/  STL [R1+0xc0], RZ ;  /* 0x0000c0ff01007387 */ /* 0x0003e80000100800 */
[----:B------:R1:W-:Y:S04]  /*1b10*/  STL [R1+0xc4], RZ ;  /* 0x0000c4ff01007387 */ /* 0x0003e80000100800 */
[----:B------:R1:W-:Y:S04]  /*1b20*/  STL [R1+0xc8], RZ ;  /* 0x0000c8ff01007387 */ /* 0x0003e80000100800 */
[----:B------:R-:W2:Y:S02]  /*1b30*/  FENCE.VIEW.ASYNC.S ;  /* 0x00000000000073c6 */ /* 0x000ea40000000000 */
[----:B--2---:R1:W2:Y:S02]  /*1b40*/  @!UP0 SYNCS.EXCH.64 URZ, [UR20+0x40000], UR8 ;  /* 0x04000008143f85b2 */ /* 0x0042a40008000100 */
        /* <DEDUP_REMOVED lines=20> */
[----:B--2---:R-:W-:Y:S06]  /*1c90*/  BAR.SYNC.DEFER_BLOCKING 0x0 ;  /* 0x0000000000007b1d */ /* 0x004fec0000010000 */
[----:B------:R1:W-:Y:S04]  /*1ca0*/  STL [R1+0x11c], RZ ;  /* 0x00011cff01007387 */ /* 0x0003e80000100800 */
[----:B------:R1:W-:Y:S04]  /*1cb0*/  STL [R1+0x120], RZ ;  /* 0x000120ff01007387 */ /* 0x0003e80000100800 */
[----:B------:R1:W-:Y:S04]  /*1cc0*/  STL [R1+0x124], RZ ;  /* 0x000124ff01007387 */ /* 0x0003e80000100800 */
[----:B------:R1:W-:Y:S04]  /*1cd0*/  STL [R1+0x128], RZ ;  /* 0x000128ff01007387 */ /* 0x0003e80000100800 */
[----:B------:R1:W-:Y:S01]  /*1ce0*/  STL [R1+0x12c], RZ ;  /* 0x00012cff01007387 */ /* 0x0003e20000100800 */
[----:B------:R1:W2:Y:S03]  /*1cf0*/  @!UP1 SYNCS.EXCH.64 URZ, [UR20+0x40008], UR12 ;  /* 0x0400080c143f95b2 */ /* 0x0002a60008000100 */
        /* <DEDUP_REMOVED lines=55> */
[----:B------:R1:W-:Y:S01]  /*2070*/  STL [R1+0x1fc], RZ ;  /* 0x0001fcff01007387 */ /* 0x0003e20000100800 */
[----:B------:R-:W-:Y:S05]  /*2080*/  @!P1 BRA `(.L_x_47) ;  /* 0x0000001c000c9947 */ /* 0x000fea0003800000 */
[----:B------:R1:W-:Y:S01]  /*2090*/  STL [R1], RZ ;  /* 0x000000ff01007387 */ /* 0x0003e20000100800 */
[----:B------:R-:W-:Y:S02]  /*20a0*/  CS2R R24, SRZ ;  /* 0x0000000000187805 */ /* 0x000fe4000001ff00 */
[----:B------:R-:W-:Y:S02]  /*20b0*/  CS2R R26, SRZ ;  /* 0x00000000001a7805 */ /* 0x000fe4000001ff00 */
[----:B------:R-:W-:Y:S01]  /*20c0*/  CS2R R28, SRZ ;  /* 0x00000000001c7805 */ /* 0x000fe2000001ff00 */
[----:B------:R1:W-:Y:S01]  /*20d0*/  STL [R1+0x4], RZ ;  /* 0x000004ff01007387 */ /* 0x0003e20000100800 */
[----:B------:R-:W-:Y:S02]  /*20e0*/  CS2R R30, SRZ ;  /* 0x00000000001e7805 */ /* 0x000fe4000001ff00 */
[----:B------:R-:W-:Y:S02]  /*20f0*/  CS2R R32, SRZ ;  /* 0x0000000000207805 */ /* 0x000fe4000001ff00 */
[----:B------:R-:W-:Y:S01]  /*2100*/  CS2R R34, SRZ ;  /* 0x0000000000227805 */ /* 0x000fe2000001ff00 */
[----:B------:R1:W-:Y:S01]  /*2110*/  STL [R1+0x8], RZ ;  /* 0x000008ff01007387 */ /* 0x0003e20000100800 */
[----:B------:R-:W-:-:S02]  /*2120*/  CS2R R36, SRZ ;  /* 0x0000000000247805 */ /* 0x000fc4000001ff00 */
        /* <DEDUP_REMOVED lines=75> */
[----:B------:R-:W-:Y:S01]  /*25e0*/  CS2R R150, SRZ ;  /* 0x0000000000967805 */ /* 0x000fe2000001ff00 */
[----:B------:R-:W-:Y:S01]  /*25f0*/  UMOV UR5, URZ ;  /* 0x0000003f00057c82 */ /* 0x000fe20008000000 */
[----:B------:R-:W-:Y:S01]  /*2600*/  UMOV UR10, URZ ;  /* 0x0000003f000a7c82 */ /* 0x000fe20008000000 */
        /* <DEDUP_REMOVED lines=105> */
[----:B------:R1:W-:Y:S02]  /*2ca0*/  STL [R1+0x1fc], RZ ;  /* 0x0001fcff01007387 */ /* 0x0003e40000100800 */
.L_x_49:
[----:B--2---:R-:W-:Y:S01]  /*2cb0*/  BAR.SYNC.DEFER_BLOCKING 0x0 ;  /* 0x0000000000007b1d */ /* 0x004fe20000010000 */
[----:B------:R-:W-:Y:S01]  /*2cc0*/  ULEA UR19, UR5, UR20, 0x3 ;  /* 0x0000001405137291 */ /* 0x000fe2000f8e183f */
[----:B-1-3--:R-:W-:Y:S01]  /*2cd0*/  @!P2 IMAD.MOV.U32 R0, RZ, RZ, 0x10000 ;  /* 0x00010000ff00a424 */ /* 0x00afe200078e00ff */
[----:B------:R-:W-:Y:S01]  /*2ce0*/  ELECT P0, URZ, PT ;  /* 0x00000000003f782f */ /* 0x000fe20003800000 */
[----:B------:R-:W-:-:S03]  /*2cf0*/  ULEA UR8, UR5, UR20, 0xf ;  /* 0x0000001405087291 */ /* 0x000fc6000f8e783f */
[----:B------:R-:W-:Y:S02]  /*2d00*/  ISETP.LT.U32.AND P0, PT, R2, 0x20, P0 ;  /* 0x000000200200780c */ /* 0x000fe40000701070 */
[----:B------:R-:W-:Y:S01]  /*2d10*/  ELECT P1, URZ, PT ;  /* 0x00000000003f782f */ /* 0x000fe20003820000 */
[----:B------:R-:W-:-:S03]  /*2d20*/  ULOP3.LUT UR12, UR21, 0x3, URZ, 0xc0, !UPT ;  /* 0x00000003150c7892 */ /* 0x000fc6000f8ec03f */
[----:B------:R-:W-:Y:S01]  /*2d30*/  ISETP.LT.U32.AND P1, PT, R2, 0x80, P1 ;  /* 0x000000800200780c */ /* 0x000fe20000f21070 */
[----:B------:R-:W-:Y:S02]  /*2d40*/  UIADD3 UR18, UR8, 0x20000, URZ ;  /* 0x0002000008127890 */ /* 0x000fe4000fffe03f */
[----:B------:R-:W-:Y:S02]  /*2d50*/  ULEA UR14, UR12, UR36, 0x6 ;  /* 0x000000240c0e7291 */ /* 0x000fe4000f8e303f */
[----:B------:R-:W-:Y:S01]  /*2d60*/  ULEA UR12, UR12, UR18, 0xd ;  /* 0x000000120c0c7291 */ /* 0x000fe2000f8e683f */
[----:B------:R-:W-:Y:S01]  /*2d70*/  UMOV UR15, UR10 ;  /* 0x0000000a000f7c82 */ /* 0x000fe20008000000 */
[----:B------:R-:W-:Y:S01]  /*2d80*/  VOTEU.ANY UP0, P0 ;  /* 0x00000000003f7886 */ /* 0x000fe20000000100 */
[----:B------:R-:W-:Y:S01]  /*2d90*/  VOTEU.ANY UP2, P0 ;  /* 0x00000000003f7886 */ /* 0x000fe20000040100 */
[----:B------:R1:W-:Y:S01]  /*2da0*/  @!P2 SYNCS.ARRIVE.TRANS64 RZ, [UR19+0x40000], R0 ;  /* 0x04000000ffffa9a7 */ /* 0x0003e20008000013 */
[----:B------:R2:W-:Y:S06]  /*2db0*/  MEMBAR.ALL.CTA ;  /* 0x0000000000007992 */ /* 0x0005ec0000008000 */
[----:B--2---:R-:W2:Y:S01]  /*2dc0*/  FENCE.VIEW.ASYNC.S ;  /* 0x00000000000073c6 */ /* 0x004ea20000000000 */
[----:B------:R-:W-:Y:S01]  /*2dd0*/  @UP0 UIADD3 UR9, UR19, 0x40000, URZ ;  /* 0x0004000013090890 */ /* 0x000fe2000fffe03f */
[----:B------:R-:W-:Y:S01]  /*2de0*/  @UP0 UMOV UR6, UR22 ;  /* 0x0000001600060c82 */ /* 0x000fe20008000000 */
[----:B------:R-:W-:Y:S01]  /*2df0*/  @UP0 UMOV UR7, UR23 ;  /* 0x0000001700070c82 */ /* 0x000fe20008000000 */
[----:B--2---:R-:W-:Y:S01]  /*2e00*/  VOTEU.ANY UP1, P1 ;  /* 0x00000000003f7886 */ /* 0x004fe20000820100 */
[----:B------:R-:W-:Y:S01]  /*2e10*/  VOTEU.ANY UP3, P1 ;  /* 0x00000000003f7886 */ /* 0x000fe20000860100 */
[----:B-1----:R-:W-:-:S03]  /*2e20*/  IMAD.U32 R0, RZ, RZ, UR4 ;  /* 0x00000004ff007e24 */ /* 0x002fc6000f8e00ff */
[----:B------:R-:W-:Y:S01]  /*2e30*/  @UP1 UIADD3 UR13, UR19, 0x40000, URZ ;  /* 0x00040000130d1890 */ /* 0x000fe2000fffe03f */
[----:B------:R-:W-:Y:S01]  /*2e40*/  @UP1 UMOV UR16, UR24 ;  /* 0x0000001800101c82 */ /* 0x000fe20008000000 */
[----:B------:R-:W-:Y:S01]  /*2e50*/  @UP1 UMOV UR17, UR25 ;  /* 0x0000001900111c82 */ /* 0x000fe20008000000 */
[----:B------:R-:W-:Y:S01]  /*2e60*/  SHF.L.U32 R0, R0, 0x1f, RZ ;  /* 0x0000001f00007819 */ /* 0x000fe200000006ff */
[----:B------:R-:W-:Y:S06]  /*2e70*/  BAR.SYNC.DEFER_BLOCKING 0x0 ;  /* 0x0000000000007b1d */ /* 0x000fec0000010000 */
[----:B------:R1:W-:Y:S02]  /*2e80*/  @UP2 UTMALDG.2D [UR8], [UR6] ;  /* 0x00000008060025b4 */ /* 0x0003e40008008000 */
[----:B------:R-:W-:Y:S06]  /*2e90*/  BAR.SYNC.DEFER_BLOCKING 0x0 ;  /* 0x0000000000007b1d */ /* 0x000fec0000010000 */
[----:B------:R1:W-:Y:S02]  /*2ea0*/  @UP3 UTMALDG.2D [UR12], [UR16] ;  /* 0x0000000c100035b4 */ /* 0x0003e40008008000 */
[----:B------:R-:W-:Y:S06]  /*2eb0*/  BAR.SYNC.DEFER_BLOCKING 0x0 ;  /* 0x0000000000007b1d */ /* 0x000fec0000010000 */
[----:B------:R-:W2:Y:S02]  /*2ec0*/  SYNCS.PHASECHK.TRANS64.TRYWAIT P0, [UR19+0x40000], R0 ;  /* 0x04000000ff0075a7 */ /* 0x000ea40008000153 */
[----:B-12---:R-:W-:Y:S05]  /*2ed0*/  @!P0 BRA `(.L_x_48) ;  /* 0x0000002000c08947 */ /* 0x006fea0003800000 */
.L_x_50:
[----:B------:R-:W-:Y:S01]  /*2ee0*/  STL.64 [R1+0x268], R150 ;  /* 0x0002689601007387 */ /* 0x000fe20000100a00 */
[----:B------:R-:W-:Y:S01]  /*2ef0*/  USHF.L.U32 UR6, UR21, 0x7, URZ ;  /* 0x0000000715067899 */ /* 0x000fe2000800063f */
[----:B------:R-:W1:Y:S02]  /*2f00*/  LDC R0, c[0x0][0x230] ;  /* 0x00008c00ff007b82 */ /* 0x000e640000000800 */
[----:B------:R-:W-:Y:S04]  /*2f10*/  STL.64 [R1+0x260], R148 ;  /* 0x0002609401007387 */ /* 0x000fe80000100a00 */
        /* <DEDUP_REMOVED lines=11> */
[----:B------:R2:W-:Y:S04]  /*2fd0*/  STL.64 [R1+0x200], R124 ;  /* 0x0002007c01007387 */ /* 0x0005e80000100a00 */
[----:B--2---:R-:W2:Y:S04]  /*2fe0*/  LDL.LU.64 R124, [R1] ;  /* 0x00000000017c7983 */ /* 0x004ea80000300a00 */
[----:B------:R-:W2:Y:S04]  /*2ff0*/  LDL.LU.64 R126, [R1+0x8] ;  /* 0x00000800017e7983 */ /* 0x000ea80000300a00 */
        /* <DEDUP_REMOVED lines=61> */
[----:B------:R-:W2:Y:S01]  /*33d0*/  LDL.LU.64 R250, [R1+0x1f8] ;  /* 0x0001f80001fa7983 */ /* 0x000ea20000300a00 */
[----:B------:R-:W-:-:S02]  /*33e0*/  ULOP3.LUT UR6, UR6, 0x200, URZ, 0xc0, !UPT ;  /* 0x0000020006067892 */ /* 0x000fc4000f8ec03f */
[----:B------:R-:W-:Y:S02]  /*33f0*/  USHF.R.U32.HI UR7, URZ, 0x4, UR18 ;  /* 0x000000043f077899 */ /* 0x000fe40008011612 */
[----:B------:R-:W-:Y:S02]  /*3400*/  ULEA.HI UR6, UR8, UR6, URZ, 0x1c ;  /* 0x0000000608067291 */ /* 0x000fe4000f8fe03f */
[----:B------:R-:W-:Y:S02]  /*3410*/  USGXT.U32 UR7, UR7, 0xe ;  /* 0x0000000e0707789a */ /* 0x000fe40008000000 */
[----:B------:R-:W-:Y:S02]  /*3420*/  ULOP3.LUT UR12, UR6, 0x3fff, URZ, 0xc0, !UPT ;  /* 0x00003fff060c7892 */ /* 0x000fe4000f8ec03f */
[----:B------:R-:W-:Y:S01]  /*3430*/  ULOP3.LUT UR14, UR7, 0x2000000, URZ, 0xfc, !UPT ;  /* 0x02000000070e7892 */ /* 0x000fe2000f8efc3f */
[----:B------:R-:W-:Y:S01]  /*3440*/  UMOV UR13, 0x40000040 ;  /* 0x40000040000d7882 */ /* 0x000fe20000000000 */
[----:B------:R-:W-:Y:S01]  /*3450*/  UMOV UR15, 0x40000040 ;  /* 0x40000040000f7882 */ /* 0x000fe20000000000 */
[----:B------:R-:W-:-:S02]  /*3460*/  UIADD3 UR16, UP0, UR12, 0x2, URZ ;  /* 0x000000020c107890 */ /* 0x000fc4000ff1e03f */
[----:B------:R-:W-:Y:S01]  /*3470*/  UIADD3 UR18, UP1, UR7, 0x2000080, URZ ;  /* 0x0200008007127890 */ /* 0x000fe2000ff3e03f */
[----:B------:R-:W-:Y:S02]  /*3480*/  UMOV UR6, URZ ;  /* 0x0000003f00067c82 */ /* 0x000fe40008000000 */
[----:B------:R-:W-:Y:S01]  /*3490*/  UMOV UR7, URZ ;  /* 0x0000003f00077c82 */ /* 0x000fe20008000000 */
[----:B------:R-:W-:Y:S02]  /*34a0*/  UIADD3.X UR17, UR6, 0x40000040, URZ, UP0, !UPT ;  /* 0x4000004006117890 */ /* 0x000fe400087fe43f */
[----:B------:R-:W-:Y:S02]  /*34b0*/  UIADD3.X UR19, UR7, 0x40000040, URZ, UP1, !UPT ;  /* 0x4000004007137890 */ /* 0x000fe40008ffe43f */
[----:B------:R-:W-:Y:S02]  /*34c0*/  UIADD3.64 UR32, UR16, 0x2, URZ ;  /* 0x0000000210207897 */ /* 0x000fe4000fffe03f */
[----:B------:R-:W-:-:S02]  /*34d0*/  UIADD3.64 UR34, UR18, 0x80, URZ ;  /* 0x0000008012227897 */ /* 0x000fc4000fffe03f */
[----:B------:R-:W-:Y:S02]  /*34e0*/  UIADD3.64 UR28, UR16, 0x4, URZ ;  /* 0x00000004101c7897 */ /* 0x000fe4000fffe03f */
[----:B------:R-:W-:Y:S01]  /*34f0*/  UIADD3.64 UR30, UR18, 0x100, URZ ;  /* 0x00000100121e7897 */ /* 0x000fe2000fffe03f */
[----:B--2---:R-:W-:-:S06]  /*3500*/  WARPGROUP.ARRIVE ;  /* 0x00000000000079c5 */ /* 0x004fcc0000000000 */
[----:B------:R-:W-:Y:S03]  /*3510*/  HGMMA.64x256x16.F32 R124, gdesc[UR12].tnspB, R124, gsb0 ;  /* 0x43e000000c7c79f0 */ /* 0x000fe6000800087c */
[----:B------:R-:W-:Y:S02]  /*3520*/  WARPGROUP.DEPBAR.LE gsb0, 0x0 ;  /* 0x00008000000079c5 */ /* 0x000fe40000010000 */
[----:B------:R-:W-:-:S15]  /*3530*/  WARPGROUP.ARRIVE ;  /* 0x00000000000079c5 */ /* 0x000fde0000000000 */
[----:B------:R-:W-:-:S08]  /*3540*/  NOP ;  /* 0x0000000000007918 */ /* 0x000fd00000000000 */
        /* <DEDUP_REMOVED lines=10> */
[----:B------:R-:W-:Y:S04]  /*35f0*/  STL.64 [R1], R124 ;  /* 0x0000007c01007387 */ /* 0x000fe80000100a00 */
        /* <DEDUP_REMOVED lines=63> */
[----:B--2---:R-:W2:Y:S04]  /*39f0*/  LDL.LU.64 R150, [R1+0x268] ;  /* 0x0002680001967983 */ /* 0x004ea80000300a00 */
        /* <DEDUP_REMOVED lines=13> */
[----:B------:R-:W-:-:S02]  /*3ad0*/  UIADD3.64 UR12, UR16, 0x3fe, URZ ;  /* 0x000003fe100c7897 */ /* 0x000fc4000fffe03f */
[----:B------:R-:W-:Y:S02]  /*3ae0*/  UIADD3.64 UR32, UR16, 0x402, URZ ;  /* 0x0000040210207897 */ /* 0x000fe4000fffe03f */
[----:B------:R-:W-:Y:S02]  /*3af0*/  UIADD3 UR10, UR10, 0x40, URZ ;  /* 0x000000400a0a7890 */ /* 0x000fe4000fffe03f */
[----:B------:R-:W-:-:S04]  /*3b00*/  UIADD3 UR5, UR5, 0x1, URZ ;  /* 0x0000000105057890 */ /* 0x000fc8000fffe03f */
[----:B-1----:R-:W-:Y:S01]  /*3b10*/  ISETP.LE.AND P0, PT, R0, UR10, PT ;  /* 0x0000000a00007c0c */ /* 0x002fe2000bf03270 */
[----:B------:R-:W-:-:S04]  /*3b20*/  UISETP.NE.U32.AND UP0, UPT, UR5, 0x4, UPT ;  /* 0x000000040500788c */ /* 0x000fc8000bf05070 */
[----:B------:R-:W-:Y:S02]  /*3b30*/  USEL UR6, URZ, 0x1, UP0 ;  /* 0x000000013f067887 */ /* 0x000fe40008000000 */
[----:B------:R-:W-:Y:S02]  /*3b40*/  USEL UR5, UR5, URZ, UP0 ;  /* 0x0000003f05057287 */ /* 0x000fe40008000000 */
[----:B------:R-:W-:Y:S01]  /*3b50*/  ULOP3.LUT UR4, UR4, UR6, URZ, 0x3c, !UPT ;  /* 0x0000000604047292 */ /* 0x000fe2000f8e3c3f */
[----:B--2---:R-:W-:-:S06]  /*3b60*/  WARPGROUP.ARRIVE ;  /* 0x00000000000079c5 */ /* 0x004fcc0000000000 */
[----:B------:R-:W-:Y:S01]  /*3b70*/  HGMMA.64x256x16.F32 R24, gdesc[UR12].tnspB, R24, gsb0 ;  /* 0x43e000000c1879f0 */ /* 0x000fe20008000818 */
[----:B------:R-:W-:Y:S01]  /*3b80*/  UIADD3.64 UR12, UR16, 0x400, URZ ;  /* 0x00000400100c7897 */ /* 0x000fe2000fffe03f */
[----:B------:R-:W-:Y:S01]  /*3b90*/  UMOV UR14, UR18 ;  /* 0x00000012000e7c82 */ /* 0x000fe20008000000 */
[----:B------:R-:W-:Y:S01]  /*3ba0*/  UMOV UR15, UR19 ;  /* 0x00000013000f7c82 */ /* 0x000fe20008000000 */
[----:B------:R-:W-:Y:S01]  /*3bb0*/  UIADD3.64 UR16, UR16, 0x404, URZ ;  /* 0x0000040410107897 */ /* 0x000fe2000fffe03f */
[----:B------:R-:W-:Y:S01]  /*3bc0*/  UMOV UR18, UR30 ;  /* 0x0000001e00127c82 */ /* 0x000fe20008000000 */
[----:B------:R-:W-:Y:S01]  /*3bd0*/  UMOV UR19, UR31 ;  /* 0x0000001f00137c82 */ /* 0x000fe20008000000 */
[----:B------:R-:W-:Y:S02]  /*3be0*/  WARPGROUP.DEPBAR.LE gsb0, 0x0 ;  /* 0x00008000000079c5 */ /* 0x000fe40000010000 */
[----:B------:R-:W-:-:S15]  /*3bf0*/  WARPGROUP.ARRIVE ;  /* 0x00000000000079c5 */ /* 0x000fde0000000000 */
[----:B------:R-:W-:-:S04]  /*3c00*/  NOP ;  /* 0x0000000000007918 */ /* 0x000fc80000000000 */
        /* <DEDUP_REMOVED lines=10> */
[----:B---3--:R-:W-:Y:S05]  /*3cb0*/  @!P0 BRA `(.L_x_49) ;  /* 0xffffffec00fc8947 */ /* 0x008fea000383ffff */
.L_x_47:
[----:B------:R5:W-:Y:S04]  /*3cc0*/  STL [R1+0x20c], R148 ;  /* 0x00020c9401007387 */ /* 0x000be80000100800 */
[----:B------:R-:W3:Y:S01]  /*3cd0*/  LDL.LU R8, [R1] ;  /* 0x0000000001087983 */ /* 0x000ee20000300800 */
[----:B--2---:R-:W-:Y:S06]  /*3ce0*/  BAR.SYNC.DEFER_BLOCKING 0x0 ;  /* 0x0000000000007b1d */ /* 0x004fec0000010000 */
[----:B-----5:R-:W2:Y:S04]  /*3cf0*/  LDL.LU R148, [R1+0x4] ;  /* 0x0000040001947983 */ /* 0x020ea80000300800 */
[----:B------:R5:W-:Y:S04]  /*3d00*/  STL [R1+0x208], R149 ;  /* 0x0002089501007387 */ /* 0x000be80000100800 */
[----:B-----5:R-:W5:Y:S01]  /*3d10*/  LDL.LU R149, [R1+0xc] ;  /* 0x00000c0001957983 */ /* 0x020f620000300800 */
[----:B------:R-:W4:Y:S03]  /*3d20*/  @!P2 SYNCS.CCTL.IV [UR20+0x40000] ;  /* 0x04000000ff00a9b1 */ /* 0x000f260008000014 */
[----:B------:R-:W5:Y:S04]  /*3d30*/  LDL.LU R9, [R1+0x8] ;  /* 0x0000080001097983 */ /* 0x000f680000300800 */
[----:B------:R1:W-:Y:S01]  /*3d40*/  STL [R1+0x204], R150 ;  /* 0x0002049601007387 */ /* 0x0003e20000100800 */
[----:B----4-:R-:W-:Y:S06]  /*3d50*/  BAR.SYNC.DEFER_BLOCKING 0x0 ;  /* 0x0000000000007b1d */ /* 0x010fec0000010000 */
[----:B-1----:R-:W4:Y:S04]  /*3d60*/  LDL.LU R150, [R1+0x14] ;  /* 0x0000140001967983 */ /* 0x002f280000300800 */
[----:B------:R-:W4:Y:S04]  /*3d70*/  LDL.LU R10, [R1+0x10] ;  /* 0x00001000010a7983 */ /* 0x000f280000300800 */
[----:B------:R1:W-:Y:S01]  /*3d80*/  STL [R1+0x200], R151 ;  /* 0x0002009701007387 */ /* 0x0003e20000100800 */
[----:B------:R-:W1:Y:S02]  /*3d90*/  @!P2 SYNCS.CCTL.IV [UR20+0x40008] ;  /* 0x04000800ff00a9b1 */ /* 0x000e640008000014 */
[----:B-1----:R-:W-:Y:S06]  /*3da0*/  BAR.SYNC.DEFER_BLOCKING 0x0 ;  /* 0x0000000000007b1d */ /* 0x002fec0000010000 */
[----:B------:R-:W4:Y:S04]  /*3db0*/  LDL.LU R151, [R1+0x1c] ;  /* 0x00001c0001977983 */ /* 0x000f280000300800 */
[----:B------:R-:W4:Y:S04]  /*3dc0*/  LDL.LU R11, [R1+0x18] ;  /* 0x00001800010b7983 */ /* 0x000f280000300800 */
[----:B------:R-:W4:Y:S04]  /*3dd0*/  LDL.LU R3, [R1+0x24] ;  /* 0x0000240001037983 */ /* 0x000f280000300800 */
[----:B------:R-:W4:Y:S04]  /*3de0*/  LDL.LU R4, [R1+0x20] ;  /* 0x0000200001047983 */ /* 0x000f280000300800 */
[----:B------:R-:W4:Y:S01]  /*3df0*/  LDL.LU R2, [R1+0x2c] ;  /* 0x00002c0001027983 */ /* 0x000f220000300800 */
[----:B------:R-:W1:Y:S03]  /*3e00*/  @!P2 SYNCS.CCTL.IV [UR20+0x40010] ;  /* 0x04001000ff00a9b1 */ /* 0x000e660008000014 */
[----:B------:R-:W4:Y:S04]  /*3e10*/  LDL.LU R5, [R1+0x28] ;  /* 0x0000280001057983 */ /* 0x000f280000300800 */
        /* <DEDUP_REMOVED lines=105> */
[----:B---3--:R-:W3:Y:S04]  /*44b0*/  LDL.LU R0, [R1+0x1d0] ;  /* 0x0001d00001007983 */ /* 0x008ee80000300800 */
[----:B------:R-:W3:Y:S04]  /*44c0*/  LDL.LU R200, [R1+0x1dc] ;  /* 0x0001dc0001c87983 */ /* 0x000ee80000300800 */
[----:B------:R-:W3:Y:S04]  /*44d0*/  LDL.LU R191, [R1+0x1d8] ;  /* 0x0001d80001bf7983 */ /* 0x000ee80000300800 */
[----:B------:R-:W3:Y:S04]  /*44e0*/  LDL.LU R197, [R1+0x1e4] ;  /* 0x0001e40001c57983 */ /* 0x000ee80000300800 */
[----:B------:R-:W3:Y:S04]  /*44f0*/  LDL.LU R192, [R1+0x1e0] ;  /* 0x0001e00001c07983 */ /* 0x000ee80000300800 */
[----:B------:R-:W3:Y:S04]  /*4500*/  LDL.LU R199, [R1+0x1ec] ;  /* 0x0001ec0001c77983 */ /* 0x000ee80000300800 */
[----:B------:R-:W3:Y:S01]  /*4510*/  LDL.LU R193, [R1+0x1e8] ;  /* 0x0001e80001c17983 */ /* 0x000ee20000300800 */
[----:B--2---:R-:W-:-:S03]  /*4520*/  F2FP.F16.F32.PACK_AB R8, R148, R8 ;  /* 0x000000089408723e */ /* 0x004fc600000000ff */
[----:B------:R-:W2:Y:S01]  /*4530*/  LDL.LU R198, [R1+0x1f4] ;  /* 0x0001f40001c67983 */ /* 0x000ea20000300800 */
[----:B-----5:R-:W-:-:S03]  /*4540*/  F2FP.F16.F32.PACK_AB R9, R149, R9 ;  /* 0x000000099509723e */ /* 0x020fc600000000ff */
[----:B------:R-:W2:Y:S01]  /*4550*/  LDL.LU R194, [R1+0x1f0] ;  /* 0x0001f00001c27983 */ /* 0x000ea20000300800 */
[----:B----4-:R-:W-:-:S03]  /*4560*/  F2FP.F16.F32.PACK_AB R10, R150, R10 ;  /* 0x0000000a960a723e */ /* 0x010fc600000000ff */
[----:B------:R-:W4:Y:S01]  /*4570*/  LDL.LU R196, [R1+0x1fc] ;  /* 0x0001fc0001c47983 */ /* 0x000f220000300800 */
[----:B------:R-:W-:-:S03]  /*4580*/  F2FP.F16.F32.PACK_AB R11, R151, R11 ;  /* 0x0000000b970b723e */ /* 0x000fc600000000ff */
[----:B------:R-:W4:Y:S04]  /*4590*/  LDL.LU R195, [R1+0x1f8] ;  /* 0x0001f80001c37983 */ /* 0x000f280000300800 */
[----:B------:R-:W5:Y:S04]  /*45a0*/  LDL.LU R148, [R1+0x20c] ;  /* 0x00020c0001947983 */ /* 0x000f680000300800 */
[----:B------:R-:W5:Y:S04]  /*45b0*/  LDL.LU R149, [R1+0x208] ;  /* 0x0002080001957983 */ /* 0x000f680000300800 */
[----:B------:R-:W5:Y:S04]  /*45c0*/  LDL.LU R150, [R1+0x204] ;  /* 0x0002040001967983 */ /* 0x000f680000300800 */
[----:B------:R-:W5:Y:S01]  /*45d0*/  LDL.LU R151, [R1+0x200] ;  /* 0x0002000001977983 */ /* 0x000f620000300800 */
[----:B------:R-:W-:-:S02]  /*45e0*/  F2FP.F16.F32.PACK_AB R4, R3, R4 ;  /* 0x000000040304723e */ /* 0x000fc400000000ff */
[----:B------:R-:W-:Y:S02]  /*45f0*/  ELECT P0, URZ, PT ;  /* 0x00000000003f782f */ /* 0x000fe40003800000 */
[----:B------:R-:W-:Y:S01]  /*4600*/  F2FP.F16.F32.PACK_AB R5, R2, R5 ;  /* 0x000000050205723e */ /* 0x000fe200000000ff */
[----:B------:R-:W1:Y:S01]  /*4610*/  S2R R3, SR_TID.X ;  /* 0x0000000000037919 */ /* 0x000e620000002100 */
[----:B------:R-:W-:Y:S01]  /*4620*/  F2FP.F16.F32.PACK_AB R20, R242, R20 ;  /* 0x00000014f214723e */ /* 0x000fe200000000ff */
[----:B------:R-:W-:Y:S01]  /*4630*/  ULOP3.LUT UR21, UR21, 0x3, URZ, 0xc0, !UPT ;  /* 0x0000000315157892 */ /* 0x000fe2000f8ec03f */
[----:B------:R-:W-:Y:S01]  /*4640*/  F2FP.F16.F32.PACK_AB R21, R241, R21 ;  /* 0x00000015f115723e */ /* 0x000fe200000000ff */
[----:B-1----:R-:W-:Y:S01]  /*4650*/  BAR.SYNC.DEFER_BLOCKING 0x0 ;  /* 0x0000000000007b1d */ /* 0x002fe20000010000 */
[----:B------:R-:W-:Y:S01]  /*4660*/  F2FP.F16.F32.PACK_AB R22, R240, R22 ;  /* 0x00000016f016723e */ /* 0x000fe200000000ff */
[----:B------:R-:W-:Y:S01]  /*4670*/  ULEA UR8, UR21, UR20, 0xf ;  /* 0x0000001415087291 */ /* 0x000fe2000f8e783f */
[----:B------:R-:W-:Y:S01]  /*4680*/  F2FP.F16.F32.PACK_AB R23, R239, R23 ;  /* 0x00000017ef17723e */ /* 0x000fe200000000ff */
[----:B------:R-:W-:Y:S01]  /*4690*/  ULEA UR9, UR21, UR36, 0x6 ;  /* 0x0000002415097291 */ /* 0x000fe2000f8e303f */
[----:B------:R-:W-:Y:S01]  /*46a0*/  F2FP.F16.F32.PACK_AB R24, R25, R24 ;  /* 0x000000181918723e */ /* 0x000fe200000000ff */
[----:B------:R-:W-:Y:S01]  /*46b0*/  UMOV UR10, UR11 ;  /* 0x0000000b000a7c82 */ /* 0x000fe20008000000 */
[----:B------:R-:W-:-:S02]  /*46c0*/  F2FP.F16.F32.PACK_AB R25, R27, R26 ;  /* 0x0000001a1b19723e */ /* 0x000fc400000000ff */
[----:B------:R-:W-:Y:S02]  /*46d0*/  F2FP.F16.F32.PACK_AB R56, R57, R56 ;  /* 0x000000383938723e */ /* 0x000fe400000000ff */
[----:B------:R-:W-:Y:S02]  /*46e0*/  F2FP.F16.F32.PACK_AB R26, R29, R28 ;  /* 0x0000001c1d1a723e */ /* 0x000fe400000000ff */
[----:B------:R-:W-:Y:S02]  /*46f0*/  F2FP.F16.F32.PACK_AB R27, R31, R30 ;  /* 0x0000001e1f1b723e */ /* 0x000fe400000000ff */
[----:B------:R-:W-:Y:S02]  /*4700*/  F2FP.F16.F32.PACK_AB R57, R59, R58 ;  /* 0x0000003a3b39723e */ /* 0x000fe400000000ff */
[----:B------:R-:W-:Y:S02]  /*4710*/  F2FP.F16.F32.PACK_AB R88, R89, R88 ;  /* 0x000000585958723e */ /* 0x000fe400000000ff */
[----:B------:R-:W-:-:S02]  /*4720*/  F2FP.F16.F32.PACK_AB R58, R61, R60 ;  /* 0x0000003c3d3a723e */ /* 0x000fc400000000ff */
[----:B------:R-:W-:Y:S02]  /*4730*/  F2FP.F16.F32.PACK_AB R59, R63, R62 ;  /* 0x0000003e3f3b723e */ /* 0x000fe400000000ff */
[----:B------:R-:W-:Y:S01]  /*4740*/  F2FP.F16.F32.PACK_AB R89, R91, R90 ;  /* 0x0000005a5b59723e */ /* 0x000fe200000000ff */
[----:B------:R-:W1:Y:S01]  /*4750*/  @!P2 SYNCS.CCTL.IV [UR20+0x40018] ;  /* 0x04001800ff00a9b1 */ /* 0x000e620008000014 */
[----:B------:R-:W-:Y:S02]  /*4760*/  F2FP.F16.F32.PACK_AB R120, R121, R120 ;  /* 0x000000787978723e */ /* 0x000fe400000000ff */
[----:B------:R-:W-:Y:S02]  /*4770*/  F2FP.F16.F32.PACK_AB R90, R93, R92 ;  /* 0x0000005c5d5a723e */ /* 0x000fe400000000ff */
[----:B------:R-:W-:Y:S02]  /*4780*/  LOP3.LUT R2, R3, 0xff, RZ, 0xc0, !PT ;  /* 0x000000ff03027812 */ /* 0x000fe400078ec0ff */
[----:B------:R-:W-:-:S02]  /*4790*/  F2FP.F16.F32.PACK_AB R164, R226, R164 ;  /* 0x000000a4e2a4723e */ /* 0x000fc400000000ff */
[----:B------:R-:W-:Y:S02]  /*47a0*/  ISETP.LT.U32.AND P0, PT, R2, 0x80, P0 ;  /* 0x000000800200780c */ /* 0x000fe40000701070 */
[----:B------:R-:W-:Y:S02]  /*47b0*/  F2FP.F16.F32.PACK_AB R91, R95, R94 ;  /* 0x0000005e5f5b723e */ /* 0x000fe400000000ff */
[----:B------:R-:W-:Y:S02]  /*47c0*/  F2FP.F16.F32.PACK_AB R165, R225, R165 ;  /* 0x000000a5e1a5723e */ /* 0x000fe400000000ff */
[----:B------:R-:W-:Y:S02]  /*47d0*/  F2FP.F16.F32.PACK_AB R121, R123, R122 ;  /* 0x0000007a7b79723e */ /* 0x000fe400000000ff */
[----:B------:R-:W-:Y:S02]  /*47e0*/  F2FP.F16.F32.PACK_AB R122, R125, R124 ;  /* 0x0000007c7d7a723e */ /* 0x000fe400000000ff */
[----:B------:R-:W-:-:S02]  /*47f0*/  F2FP.F16.F32.PACK_AB R123, R127, R126 ;  /* 0x0000007e7f7b723e */ /* 0x000fc400000000ff */
[----:B------:R-:W-:Y:S01]  /*4800*/  F2FP.F16.F32.PACK_AB R166, R224, R166 ;  /* 0x000000a6e0a6723e */ /* 0x000fe200000000ff */
[----:B------:R-:W-:Y:S01]  /*4810*/  VOTEU.ANY UP0, P0 ;  /* 0x00000000003f7886 */ /* 0x000fe20000000100 */
[----:B------:R-:W-:Y:S01]  /*4820*/  F2FP.F16.F32.PACK_AB R6, R252, R6 ;  /* 0x00000006fc06723e */ /* 0x000fe200000000ff */
[----:B------:R-:W-:Y:S01]  /*4830*/  VOTEU.ANY UP1, P0 ;  /* 0x00000000003f7886 */ /* 0x000fe20000020100 */
[----:B------:R-:W-:Y:S02]  /*4840*/  F2FP.F16.F32.PACK_AB R7, R251, R7 ;  /* 0x00000007fb07723e */ /* 0x000fe400000000ff */
[----:B------:R-:W-:Y:S01]  /*4850*/  F2FP.F16.F32.PACK_AB R152, R238, R152 ;  /* 0x00000098ee98723e */ /* 0x000fe200000000ff */
[----:B------:R-:W-:Y:S01]  /*4860*/  @UP0 UMOV UR6, UR26 ;  /* 0x0000001a00060c82 */ /* 0x000fe20008000000 */
[----:B------:R-:W-:Y:S01]  /*4870*/  F2FP.F16.F32.PACK_AB R167, R223, R167 ;  /* 0x000000a7dfa7723e */ /* 0x000fe200000000ff */
[----:B------:R-:W-:Y:S01]  /*4880*/  @UP0 UMOV UR7, UR27 ;  /* 0x0000001b00070c82 */ /* 0x000fe20008000000 */
        /* <DEDUP_REMOVED lines=87> */
[----:B---3--:R-:W-:Y:S01]  /*4e00*/  F2FP.F16.F32.PACK_AB R190, R190, R0 ;  /* 0x00000000bebe723e */ /* 0x008fe200000000ff */
[----:B------:R-:W-:-:S05]  /*4e10*/  IMAD.SHL.U32 R0, R3, 0x80, RZ ;  /* 0x0000008003007824 */ /* 0x000fca00078e00ff */
[----:B------:R-:W-:Y:S02]  /*4e20*/  LOP3.LUT R0, R0, 0x780, RZ, 0xc0, !PT ;  /* 0x0000078000007812 */ /* 0x000fe400078ec0ff */
[----:B------:R-:W-:Y:S02]  /*4e30*/  F2FP.F16.F32.PACK_AB R191, R200, R191 ;  /* 0x000000bfc8bf723e */ /* 0x000fe400000000ff */
[----:B------:R-:W-:Y:S01]  /*4e40*/  F2FP.F16.F32.PACK_AB R192, R197, R192 ;  /* 0x000000c0c5c0723e */ /* 0x000fe200000000ff */
[----:B------:R-:W-:-:S05]  /*4e50*/  IMAD.SHL.U32 R197, R3, 0x10, RZ ;  /* 0x0000001003c57824 */ /* 0x000fca00078e00ff */
[----:B------:R-:W-:Y:S02]  /*4e60*/  LOP3.LUT R0, R0, 0x70, R197, 0xf8, !PT ;  /* 0x0000007000007812 */ /* 0x000fe400078ef8c5 */
[----:B------:R-:W-:Y:S02]  /*4e70*/  F2FP.F16.F32.PACK_AB R193, R199, R193 ;  /* 0x000000c1c7c1723e */ /* 0x000fe400000000ff */
[----:B------:R-:W-:Y:S01]  /*4e80*/  LOP3.LUT R0, R0, 0x10, R3, 0x78, !PT ;  /* 0x0000001000007812 */ /* 0x000fe200078e7803 */
[----:B------:R-:W-:-:S05]  /*4e90*/  IMAD.SHL.U32 R3, R3, 0x40, RZ ;  /* 0x0000004003037824 */ /* 0x000fca00078e00ff */
[----:B------:R-:W-:Y:S02]  /*4ea0*/  LOP3.LUT R0, R0, 0x3800, R3, 0xf8, !PT ;  /* 0x0000380000007812 */ /* 0x000fe400078ef803 */
[----:B--2---:R-:W-:Y:S02]  /*4eb0*/  F2FP.F16.F32.PACK_AB R194, R198, R194 ;  /* 0x000000c2c6c2723e */ /* 0x004fe400000000ff */
[C---:B------:R-:W-:Y:S01]  /*4ec0*/  LOP3.LUT R3, R0.reuse, 0x20, RZ, 0x3c, !PT ;  /* 0x0000002000037812 */ /* 0x040fe200078e3cff */
[----:B------:R-:W-:Y:S01]  /*4ed0*/  VIADD R2, R0, UR20 ;  /* 0x0000001400027c36 */ /* 0x000fe20008000000 */
[----:B----4-:R-:W-:-:S03]  /*4ee0*/  F2FP.F16.F32.PACK_AB R195, R196, R195 ;  /* 0x000000c3c4c3723e */ /* 0x010fc600000000ff */
[----:B------:R-:W-:Y:S01]  /*4ef0*/  VIADD R3, R3, UR20 ;  /* 0x0000001403037c36 */ /* 0x000fe20008000000 */
[----:B-1----:R1:W-:Y:S04]  /*4f00*/  STSM.16.M88.4 [R2], R8 ;  /* 0x0000000802007844 */ /* 0x0023e80000000200 */
[----:B------:R-:W-:Y:S01]  /*4f10*/  STSM.16.M88.4 [R2+0x8000], R20 ;  /* 0x0080001402007844 */ /* 0x000fe20000000200 */
[----:B-----5:R-:W-:-:S03]  /*4f20*/  F2FP.F16.F32.PACK_AB R146, R149, R148 ;  /* 0x000000949592723e */ /* 0x020fc600000000ff */
[----:B------:R-:W-:Y:S04]  /*4f30*/  STSM.16.M88.4 [R2+0x10000], R164 ;  /* 0x010000a402007844 */ /* 0x000fe80000000200 */
[----:B------:R-:W-:Y:S01]  /*4f40*/  STSM.16.M88.4 [R2+0x18000], R180 ;  /* 0x018000b402007844 */ /* 0x000fe20000000200 */
[----:B------:R-:W-:-:S03]  /*4f50*/  F2FP.F16.F32.PACK_AB R147, R151, R150 ;  /* 0x000000969793723e */ /* 0x000fc600000000ff */
[----:B------:R-:W-:Y:S01]  /*4f60*/  STSM.16.M88.4 [R2+0x4000], R24 ;  /* 0x0040001802007844 */ /* 0x000fe20000000200 */
[C---:B-1----:R-:W-:Y:S02]  /*4f70*/  LOP3.LUT R8, R0.reuse, 0x40, RZ, 0x3c, !PT ;  /* 0x0000004000087812 */ /* 0x042fe400078e3cff */
[----:B------:R-:W-:Y:S01]  /*4f80*/  LOP3.LUT R0, R0, 0x60, RZ, 0x3c, !PT ;  /* 0x0000006000007812 */ /* 0x000fe200078e3cff */
[----:B------:R-:W-:Y:S02]  /*4f90*/  STSM.16.M88.4 [R2+0xc000], R56 ;  /* 0x00c0003802007844 */ /* 0x000fe40000000200 */
[----:B------:R-:W-:Y:S02]  /*4fa0*/  VIADD R8, R8, UR20 ;  /* 0x0000001408087c36 */ /* 0x000fe40008000000 */
[----:B------:R-:W-:Y:S01]  /*4fb0*/  STSM.16.M88.4 [R2+0x14000], R88 ;  /* 0x0140005802007844 */ /* 0x000fe20000000200 */
[----:B------:R-:W-:-:S03]  /*4fc0*/  VIADD R0, R0, UR20 ;  /* 0x0000001400007c36 */ /* 0x000fc60008000000 */
[----:B------:R-:W-:Y:S04]  /*4fd0*/  STSM.16.M88.4 [R2+0x1c000], R120 ;  /* 0x01c0007802007844 */ /* 0x000fe80000000200 */
[----:B------:R-:W-:Y:S04]  /*4fe0*/  STSM.16.M88.4 [R3], R4 ;  /* 0x0000000403007844 */ /* 0x000fe80000000200 */
[----:B------:R-:W-:Y:S04]  /*4ff0*/  STSM.16.M88.4 [R3+0x8000], R152 ;  /* 0x0080009803007844 */ /* 0x000fe80000000200 */
[----:B------:R-:W-:Y:S04]  /*5000*/  STSM.16.M88.4 [R3+0x10000], R168 ;  /* 0x010000a803007844 */ /* 0x000fe80000000200 */
[----:B------:R-:W-:Y:S04]  /*5010*/  STSM.16.M88.4 [R3+0x18000], R184 ;  /* 0x018000b803007844 */ /* 0x000fe80000000200 */
[----:B------:R-:W-:Y:S04]  /*5020*/  STSM.16.M88.4 [R3+0x4000], R32 ;  /* 0x0040002003007844 */ /* 0x000fe80000000200 */
[----:B------:R-:W-:Y:S04]  /*5030*/  STSM.16.M88.4 [R3+0xc000], R64 ;  /* 0x00c0004003007844 */ /* 0x000fe80000000200 */
[----:B------:R-:W-:Y:S04]  /*5040*/  STSM.16.M88.4 [R3+0x14000], R96 ;  /* 0x0140006003007844 */ /* 0x000fe80000000200 */
        /* <DEDUP_REMOVED lines=16> */
[----:B------:R-:W-:Y:S01]  /*5150*/  STSM.16.M88.4 [R0+0x1c000], R144 ;  /* 0x01c0009000007844 */ /* 0x000fe20000000200 */
[----:B------:R1:W-:Y:S06]  /*5160*/  MEMBAR.ALL.CTA ;  /* 0x0000000000007992 */ /* 0x0003ec0000008000 */
[----:B-1----:R-:W1:Y:S02]  /*5170*/  FENCE.VIEW.ASYNC.S ;  /* 0x00000000000073c6 */ /* 0x002e640000000000 */
[----:B-1----:R-:W-:Y:S06]  /*5180*/  BAR.SYNC.DEFER_BLOCKING 0x0 ;  /* 0x0000000000007b1d */ /* 0x002fec0000010000 */
[----:B------:R1:W-:Y:S01]  /*5190*/  @UP1 UTMASTG.2D [UR8], [UR6] ;  /* 0x00000008060013b5 */ /* 0x0003e20008008000 */
[----:B------:R0:W-:Y:S01]  /*51a0*/  UTMACMDFLUSH ;  /* 0x00000000000079b7 */ /* 0x0001e20000000000 */
[----:B------:R-:W-:-:S04]  /*51b0*/  DEPBAR.LE SB0, 0x0 ;  /* 0x000080000000791a */ /* 0x000fc80000000000 */
[----:B------:R-:W-:Y:S06]  /*51c0*/  BAR.SYNC.DEFER_BLOCKING 0x0 ;  /* 0x0000000000007b1d */ /* 0x000fec0000010000 */
[----:B-1----:R-:W-:Y:S05]  /*51d0*/  EXIT ;  /* 0x000000000000794d */ /* 0x002fea0003800000 */
.L_x_48:
[----:B------:R-:W1:Y:S02]  /*51e0*/  SYNCS.PHASECHK.TRANS64.TRYWAIT P0, [UR19+0x40000], R0 ;  /* 0x04000000ff0075a7 */ /* 0x000e640008000153 */
[----:B-1----:R-:W-:Y:S05]  /*51f0*/  @!P0 BRA `(.L_x_48) ;  /* 0xfffffffc00f88947 */ /* 0x002fea000383ffff */
[----:B------:R-:W-:Y:S05]  /*5200*/  BRA `(.L_x_50) ;  /* 0xffffffdc00347947 */ /* 0x000fea000383ffff */
.L_x_51:
[----:B------:R-:W-:-:S00]  /*5210*/  BRA `(.L_x_51) ;  /* 0xfffffffc00fc7947 */ /* 0x000fc0000383ffff */
[----:B------:R-:W-:-:S00]  /*5220*/  NOP ;  /* 0x0000000000007918 */ /* 0x000fc00000000000 */
        /* <DEDUP_REMOVED lines=13> */
.L_x_52:


//--------------------- .nv.shared.gluon_wgmma    --------------------------
	.section	.nv.shared.gluon_wgmma,"aw",@nobits
	.sectionflags	@""
	.align	16
	.zero		1024


//--------------------- .nv.shared.reserved.0     --------------------------
	.section	.nv.shared.reserved.0,"aw",@nobits
	.weak		__nv_reservedSMEM_offset_0_alias
	.size		__nv_reservedSMEM_offset_0_alias, 0, 0
	.other		__nv_reservedSMEM_offset_0_alias,@"STO_CUDA_RESERVED_SHARED STV_DEFAULT"
__nv_reservedSMEM_offset_0_alias:
	.zero		0


//--------------------- .nv.constant0.gluon_wgmma --------------------------
	.section	.nv.constant0.gluon_wgmma,"a",@progbits
	.sectionflags	@""
	.align	4
.nv.constant0.gluon_wgmma:
	.zero		608


//--------------------- SYMBOLS --------------------------

	.type		.nv.reservedSmem.offset0,@object
	.size		.nv.reservedSmem.offset0,0x4
